def attn_fwd(
    Q,
    K,
    V,
    Out,
    Lse,
    sm_scale,
    stride_qz,
    stride_qh,
    stride_qm,
    stride_qk,
    stride_kz,
    stride_kh,
    stride_kn,
    stride_kk,
    stride_vz,
    stride_vh,
    stride_vn,
    stride_vk,
    stride_oz,
    stride_oh,
    stride_om,
    stride_ok,
    seqlen_q,
    seqlen_k,
    BLOCK_M: tl.constexpr,
    BLOCK_N: tl.constexpr,
    HEAD_DIM: tl.constexpr,
    CAUSAL: tl.constexpr,
):
    start_m = tl.program_id(0)
    off_hz = tl.program_id(1)
    q_off = off_hz * stride_qh
    k_off = off_hz * stride_kh
    v_off = off_hz * stride_vh
    offs_m = start_m * BLOCK_M + tl.arange(0, BLOCK_M)
    offs_d = tl.arange(0, HEAD_DIM)
    offs_n = tl.arange(0, BLOCK_N)
    q_ptrs = Q + q_off + offs_m[:, None] * stride_qm + offs_d[None, :] * stride_qk
    k_ptrs = K + k_off + offs_d[:, None] * stride_kk + offs_n[None, :] * stride_kn
    v_ptrs = V + v_off + offs_n[:, None] * stride_vn + offs_d[None, :] * stride_vk
    m_i = tl.full([BLOCK_M], float("-inf"), dtype=tl.float32)
    l_i = tl.zeros([BLOCK_M], dtype=tl.float32) + 1.0
    acc = tl.zeros([BLOCK_M, HEAD_DIM], dtype=tl.float32)
    q = tl.load(q_ptrs)
    acc, l_i, m_i = _attn_fwd_inner(
        acc,
        l_i,
        m_i,
        q,
        k_ptrs,
        v_ptrs,
        sm_scale,
        stride_kn,
        stride_vn,
        start_m,
        seqlen_k,
        BLOCK_M,
        BLOCK_N,
        HEAD_DIM,
        CAUSAL,
    )
    acc = acc / l_i[:, None]
    lse = m_i + tl.math.log2(l_i) / 1.4426950408889634
    o_ptrs = (
        Out
        + off_hz * stride_oh
        + offs_m[:, None] * stride_om
        + offs_d[None, :] * stride_ok
    )
    tl.store(o_ptrs, acc.to(Out.dtype.element_ty))
    tl.store(Lse + off_hz * seqlen_q + offs_m, lse)

# config = {"BLOCK_M": 256, "BLOCK_N": 32, "HEAD_DIM": 64, "arch": "sm_100", "causal": true, "dtype": "fp8e4m3", "num_stages": 4, "num_warps": 16}
# arch = sm_100


// ===== COMPILED SASS (sm_100a) =====

	.target	sm_100a

	.elftype	@"ET_EXEC"


//--------------------- .note.nv.tkinfo           --------------------------
	.section	.note.nv.tkinfo,"",@"SHT_NOTE"
	.sectionflags	@"SHF_NOTE_NV_TKINFO"
	.tkinfo
        /*0018*/ 	.word	0x00000081
        /*0030*/ 	.string	""
        /*0030*/ 	.string	"ptxas-blackwell"
        /*0030*/ 	.string	"Cuda compilation tools, release 12.9, V12.9.86"
        /*0030*/ 	.string	"Build cuda_12.9.r12.9/compiler.36037853_0"
        /*0030*/ 	.string	"-v  -suppress-debug-info  -lineinfo  -arch sm_100a "



//--------------------- .note.nv.cuver            --------------------------
	.section	.note.nv.cuver,"",@"SHT_NOTE"
	.sectionflags	@"SHF_NOTE_NV_CUVER"
        /*0018*/ 	.short	0x0001
        /*001a*/ 	.short	0x0064
        /*001c*/ 	.short	0x0001
        /*001e*/ 	.short	0x0000
        /*0020*/ 	.short	0x0001
        /*0022*/ 	.short	0x0000


//--------------------- .nv.info                  --------------------------
	.section	.nv.info,"",@"SHT_CUDA_INFO"
	.align	4


	//----- nvinfo : EIATTR_REGCOUNT
	.align		4
        /*0000*/ 	.byte	0x04, 0x2f
        /*0002*/ 	.short	(.L_2 - .L_1)
	.align		4
.L_1:
        /*0004*/ 	.word	index@(attn_fwd)
        /*0008*/ 	.word	0x0000007a


	//----- nvinfo : EIATTR_FRAME_SIZE
	.align		4
.L_2:
        /*000c*/ 	.byte	0x04, 0x11
        /*000e*/ 	.short	(.L_4 - .L_3)
	.align		4
.L_3:
        /*0010*/ 	.word	index@(attn_fwd)
        /*0014*/ 	.word	0x00000000


	//----- nvinfo : EIATTR_MIN_STACK_SIZE
	.align		4
.L_4:
        /*0018*/ 	.byte	0x04, 0x12
        /*001a*/ 	.short	(.L_6 - .L_5)
	.align		4
.L_5:
        /*001c*/ 	.word	index@(attn_fwd)
        /*0020*/ 	.word	0x00000000
.L_6:


//--------------------- .nv.info.attn_fwd         --------------------------
	.section	.nv.info.attn_fwd,"",@"SHT_CUDA_INFO"
	.sectionflags	@""
	.align	4


	//----- nvinfo : EIATTR_CUDA_API_VERSION
	.align		4
        /*0000*/ 	.byte	0x04, 0x37
        /*0002*/ 	.short	(.L_8 - .L_7)
.L_7:
        /*0004*/ 	.word	0x00000081


	//----- nvinfo : EIATTR_KPARAM_INFO
	.align		4
.L_8:
        /*0008*/ 	.byte	0x04, 0x17
        /*000a*/ 	.short	(.L_10 - .L_9)
.L_9:
        /*000c*/ 	.word	0x00000000
        /*0010*/ 	.short	0x0019
        /*0012*/ 	.short	0x0080
        /*0014*/ 	.byte	0x00, 0xf4, 0x21, 0x00


	//----- nvinfo : EIATTR_KPARAM_INFO
	.align		4
.L_10:
        /*0018*/ 	.byte	0x04, 0x17
        /*001a*/ 	.short	(.L_12 - .L_11)
.L_11:
        /*001c*/ 	.word	0x00000000
        /*0020*/ 	.short	0x0018
        /*0022*/ 	.short	0x0078
        /*0024*/ 	.byte	0x00, 0xf4, 0x21, 0x00


	//----- nvinfo : EIATTR_KPARAM_INFO
	.align		4
.L_12:
        /*0028*/ 	.byte	0x04, 0x17
        /*002a*/ 	.short	(.L_14 - .L_13)
.L_13:
        /*002c*/ 	.word	0x00000000
        /*0030*/ 	.short	0x0017
        /*0032*/ 	.short	0x0070
        /*0034*/ 	.byte	0x00, 0xf0, 0x11, 0x00


	//----- nvinfo : EIATTR_KPARAM_INFO
	.align		4
.L_14:
        /*0038*/ 	.byte	0x04, 0x17
        /*003a*/ 	.short	(.L_16 - .L_15)
.L_15:
        /*003c*/ 	.word	0x00000000
        /*0040*/ 	.short	0x0016
        /*0042*/ 	.short	0x006c
        /*0044*/ 	.byte	0x00, 0xf0, 0x11, 0x00


	//----- nvinfo : EIATTR_KPARAM_INFO
	.align		4
.L_16:
        /*0048*/ 	.byte	0x04, 0x17
        /*004a*/ 	.short	(.L_18 - .L_17)
.L_17:
        /*004c*/ 	.word	0x00000000
        /*0050*/ 	.short	0x0015
        /*0052*/ 	.short	0x0068
        /*0054*/ 	.byte	0x00, 0xf0, 0x11, 0x00


	//----- nvinfo : EIATTR_KPARAM_INFO
	.align		4
.L_18:
        /*0058*/ 	.byte	0x04, 0x17
        /*005a*/ 	.short	(.L_20 - .L_19)
.L_19:
        /*005c*/ 	.word	0x00000000
        /*0060*/ 	.short	0x0014
        /*0062*/ 	.short	0x0064
        /*0064*/ 	.byte	0x00, 0xf0, 0x11, 0x00


	//----- nvinfo : EIATTR_KPARAM_INFO
	.align		4
.L_20:
        /*0068*/ 	.byte	0x04, 0x17
        /*006a*/ 	.short	(.L_22 - .L_21)
.L_21:
        /*006c*/ 	.word	0x00000000
        /*0070*/ 	.short	0x0013
        /*0072*/ 	.short	0x0060
        /*0074*/ 	.byte	0x00, 0xf0, 0x11, 0x00


	//----- nvinfo : EIATTR_KPARAM_INFO
	.align		4
.L_22:
        /*0078*/ 	.byte	0x04, 0x17
        /*007a*/ 	.short	(.L_24 - .L_23)
.L_23:
        /*007c*/ 	.word	0x00000000
        /*0080*/ 	.short	0x0012
        /*0082*/ 	.short	0x005c
        /*0084*/ 	.byte	0x00, 0xf0, 0x11, 0x00


	//----- nvinfo : EIATTR_KPARAM_INFO
	.align		4
.L_24:
        /*0088*/ 	.byte	0x04, 0x17
        /*008a*/ 	.short	(.L_26 - .L_25)
.L_25:
        /*008c*/ 	.word	0x00000000
        /*0090*/ 	.short	0x0011
        /*0092*/ 	.short	0x0058
        /*0094*/ 	.byte	0x00, 0xf0, 0x11, 0x00


	//----- nvinfo : EIATTR_KPARAM_INFO
	.align		4
.L_26:
        /*0098*/ 	.byte	0x04, 0x17
        /*009a*/ 	.short	(.L_28 - .L_27)
.L_27:
        /*009c*/ 	.word	0x00000000
        /*00a0*/ 	.short	0x0010
        /*00a2*/ 	.short	0x0054
        /*00a4*/ 	.byte	0x00, 0xf0, 0x11, 0x00


	//----- nvinfo : EIATTR_KPARAM_INFO
	.align		4
.L_28:
        /*00a8*/ 	.byte	0x04, 0x17
        /*00aa*/ 	.short	(.L_30 - .L_29)
.L_29:
        /*00ac*/ 	.word	0x00000000
        /*00b0*/ 	.short	0x000f
        /*00b2*/ 	.short	0x0050
        /*00b4*/ 	.byte	0x00, 0xf0, 0x11, 0x00


	//----- nvinfo : EIATTR_KPARAM_INFO
	.align		4
.L_30:
        /*00b8*/ 	.byte	0x04, 0x17
        /*00ba*/ 	.short	(.L_32 - .L_31)
.L_31:
        /*00bc*/ 	.word	0x00000000
        /*00c0*/ 	.short	0x000e
        /*00c2*/ 	.short	0x004c
        /*00c4*/ 	.byte	0x00, 0xf0, 0x11, 0x00


	//----- nvinfo : EIATTR_KPARAM_INFO
	.align		4
.L_32:
        /*00c8*/ 	.byte	0x04, 0x17
        /*00ca*/ 	.short	(.L_34 - .L_33)
.L_33:
        /*00cc*/ 	.word	0x00000000
        /*00d0*/ 	.short	0x000d
        /*00d2*/ 	.short	0x0048
        /*00d4*/ 	.byte	0x00, 0xf0, 0x11, 0x00


	//----- nvinfo : EIATTR_KPARAM_INFO
	.align		4
.L_34:
        /*00d8*/ 	.byte	0x04, 0x17
        /*00da*/ 	.short	(.L_36 - .L_35)
.L_35:
        /*00dc*/ 	.word	0x00000000
        /*00e0*/ 	.short	0x000c
        /*00e2*/ 	.short	0x0044
        /*00e4*/ 	.byte	0x00, 0xf0, 0x11, 0x00


	//----- nvinfo : EIATTR_KPARAM_INFO
	.align		4
.L_36:
        /*00e8*/ 	.byte	0x04, 0x17
        /*00ea*/ 	.short	(.L_38 - .L_37)
.L_37:
        /*00ec*/ 	.word	0x00000000
        /*00f0*/ 	.short	0x000b
        /*00f2*/ 	.short	0x0040
        /*00f4*/ 	.byte	0x00, 0xf0, 0x11, 0x00


	//----- nvinfo : EIATTR_KPARAM_INFO
	.align		4
.L_38:
        /*00f8*/ 	.byte	0x04, 0x17
        /*00fa*/ 	.short	(.L_40 - .L_39)
.L_39:
        /*00fc*/ 	.word	0x00000000
        /*0100*/ 	.short	0x000a
        /*0102*/ 	.short	0x003c
        /*0104*/ 	.byte	0x00, 0xf0, 0x11, 0x00


	//----- nvinfo : EIATTR_KPARAM_INFO
	.align		4
.L_40:
        /*0108*/ 	.byte	0x04, 0x17
        /*010a*/ 	.short	(.L_42 - .L_41)
.L_41:
        /*010c*/ 	.word	0x00000000
        /*0110*/ 	.short	0x0009
        /*0112*/ 	.short	0x0038
        /*0114*/ 	.byte	0x00, 0xf0, 0x11, 0x00


	//----- nvinfo : EIATTR_KPARAM_INFO
	.align		4
.L_42:
        /*0118*/ 	.byte	0x04, 0x17
        /*011a*/ 	.short	(.L_44 - .L_43)
.L_43:
        /*011c*/ 	.word	0x00000000
        /*0120*/ 	.short	0x0008
        /*0122*/ 	.short	0x0034
        /*0124*/ 	.byte	0x00, 0xf0, 0x11, 0x00


	//----- nvinfo : EIATTR_KPARAM_INFO
	.align		4
.L_44:
        /*0128*/ 	.byte	0x04, 0x17
        /*012a*/ 	.short	(.L_46 - .L_45)
.L_45:
        /*012c*/ 	.word	0x00000000
        /*0130*/ 	.short	0x0007
        /*0132*/ 	.short	0x0030
        /*0134*/ 	.byte	0x00, 0xf0, 0x11, 0x00


	//----- nvinfo : EIATTR_KPARAM_INFO
	.align		4
.L_46:
        /*0138*/ 	.byte	0x04, 0x17
        /*013a*/ 	.short	(.L_48 - .L_47)
.L_47:
        /*013c*/ 	.word	0x00000000
        /*0140*/ 	.short	0x0006
        /*0142*/ 	.short	0x002c
        /*0144*/ 	.byte	0x00, 0xf0, 0x11, 0x00


	//----- nvinfo : EIATTR_KPARAM_INFO
	.align		4
.L_48:
        /*0148*/ 	.byte	0x04, 0x17
        /*014a*/ 	.short	(.L_50 - .L_49)
.L_49:
        /*014c*/ 	.word	0x00000000
        /*0150*/ 	.short	0x0005
        /*0152*/ 	.short	0x0028
        /*0154*/ 	.byte	0x00, 0xf0, 0x11, 0x00


	//----- nvinfo : EIATTR_KPARAM_INFO
	.align		4
.L_50:
        /*0158*/ 	.byte	0x04, 0x17
        /*015a*/ 	.short	(.L_52 - .L_51)
.L_51:
        /*015c*/ 	.word	0x00000000
        /*0160*/ 	.short	0x0004
        /*0162*/ 	.short	0x0020
        /*0164*/ 	.byte	0x00, 0xf4, 0x21, 0x00


	//----- nvinfo : EIATTR_KPARAM_INFO
	.align		4
.L_52:
        /*0168*/ 	.byte	0x04, 0x17
        /*016a*/ 	.short	(.L_54 - .L_53)
.L_53:
        /*016c*/ 	.word	0x00000000
        /*0170*/ 	.short	0x0003
        /*0172*/ 	.short	0x0018
        /*0174*/ 	.byte	0x00, 0xf4, 0x21, 0x00


	//----- nvinfo : EIATTR_KPARAM_INFO
	.align		4
.L_54:
        /*0178*/ 	.byte	0x04, 0x17
        /*017a*/ 	.short	(.L_56 - .L_55)
.L_55:
        /*017c*/ 	.word	0x00000000
        /*0180*/ 	.short	0x0002
        /*0182*/ 	.short	0x0010
        /*0184*/ 	.byte	0x00, 0xf4, 0x21, 0x00


	//----- nvinfo : EIATTR_KPARAM_INFO
	.align		4
.L_56:
        /*0188*/ 	.byte	0x04, 0x17
        /*018a*/ 	.short	(.L_58 - .L_57)
.L_57:
        /*018c*/ 	.word	0x00000000
        /*0190*/ 	.short	0x0001
        /*0192*/ 	.short	0x0008
        /*0194*/ 	.byte	0x00, 0xf4, 0x21, 0x00


	//----- nvinfo : EIATTR_KPARAM_INFO
	.align		4
.L_58:
        /*0198*/ 	.byte	0x04, 0x17
        /*019a*/ 	.short	(.L_60 - .L_59)
.L_59:
        /*019c*/ 	.word	0x00000000
        /*01a0*/ 	.short	0x0000
        /*01a2*/ 	.short	0x0000
        /*01a4*/ 	.byte	0x00, 0xf4, 0x21, 0x00


	//----- nvinfo : EIATTR_SPARSE_MMA_MASK
	.align		4
.L_60:
        /*01a8*/ 	.byte	0x03, 0x50
        /*01aa*/ 	.short	0x0000


	//----- nvinfo : EIATTR_MAXREG_COUNT
	.align		4
        /*01ac*/ 	.byte	0x03, 0x1b
        /*01ae*/ 	.short	0x0080


	//----- nvinfo : EIATTR_NUM_BARRIERS
	.align		4
        /*01b0*/ 	.byte	0x02, 0x4c
        /*01b2*/ 	.byte	0x01
	.zero		1


	//----- nvinfo : EIATTR_COOP_GROUP_MASK_REGIDS
	.align		4
        /*01b4*/ 	.byte	0x04, 0x29
        /*01b6*/ 	.short	(.L_62 - .L_61)


	//   ....[0]....
.L_61:
        /*01b8*/ 	.word	0xffffffff


	//   ....[1]....
        /*01bc*/ 	.word	0xffffffff


	//   ....[2]....
        /*01c0*/ 	.word	0xffffffff


	//   ....[3]....
        /*01c4*/ 	.word	0xffffffff


	//   ....[4]....
        /*01c8*/ 	.word	0xffffffff


	//   ....[5]....
        /*01cc*/ 	.word	0xffffffff


	//   ....[6]....
        /*01d0*/ 	.word	0xffffffff


	//   ....[7]....
        /*01d4*/ 	.word	0xffffffff


	//   ....[8]....
        /*01d8*/ 	.word	0xffffffff


	//   ....[9]....
        /*01dc*/ 	.word	0xffffffff


	//   ....[10]....
        /*01e0*/ 	.word	0xffffffff


	//   ....[11]....
        /*01e4*/ 	.word	0xffffffff


	//   ....[12]....
        /*01e8*/ 	.word	0xffffffff


	//   ....[13]....
        /*01ec*/ 	.word	0xffffffff


	//   ....[14]....
        /*01f0*/ 	.word	0xffffffff


	//   ....[15]....
        /*01f4*/ 	.word	0xffffffff


	//----- nvinfo : EIATTR_COOP_GROUP_INSTR_OFFSETS
	.align		4
.L_62:
        /*01f8*/ 	.byte	0x04, 0x28
        /*01fa*/ 	.short	(.L_64 - .L_63)


	//   ....[0]....
.L_63:
        /*01fc*/ 	.word	0x00002300


	//   ....[1]....
        /*0200*/ 	.word	0x00002530


	//   ....[2]....
        /*0204*/ 	.word	0x00002550


	//   ....[3]....
        /*0208*/ 	.word	0x000025b0


	//   ....[4]....
        /*020c*/ 	.word	0x00002ad0


	//   ....[5]....
        /*0210*/ 	.word	0x00002ae0


	//   ....[6]....
        /*0214*/ 	.word	0x00002af0


	//   ....[7]....
        /*0218*/ 	.word	0x00002b00


	//   ....[8]....
        /*021c*/ 	.word	0x00002b10


	//   ....[9]....
        /*0220*/ 	.word	0x00002b20


	//   ....[10]....
        /*0224*/ 	.word	0x00002b30


	//   ....[11]....
        /*0228*/ 	.word	0x00002b40


	//   ....[12]....
        /*022c*/ 	.word	0x000030b0


	//   ....[13]....
        /*0230*/ 	.word	0x000030d0


	//   ....[14]....
        /*0234*/ 	.word	0x00003180


	//   ....[15]....
        /*0238*/ 	.word	0x00003190


	//----- nvinfo : EIATTR_VRC_CTA_INIT_COUNT
	.align		4
.L_64:
        /*023c*/ 	.byte	0x02, 0x4a
	.zero		1
	.zero		1


	//----- nvinfo : EIATTR_EXIT_INSTR_OFFSETS
	.align		4
        /*0240*/ 	.byte	0x04, 0x1c
        /*0242*/ 	.short	(.L_66 - .L_65)


	//   ....[0]....
.L_65:
        /*0244*/ 	.word	0x00005090


	//   ....[1]....
        /*0248*/ 	.word	0x000050c0


	//----- nvinfo : EIATTR_REQNTID
	.align		4
.L_66:
        /*024c*/ 	.byte	0x04, 0x10
        /*024e*/ 	.short	(.L_68 - .L_67)
.L_67:
        /*0250*/ 	.word	0x00000200
        /*0254*/ 	.word	0x00000001
        /*0258*/ 	.word	0x00000001


	//----- nvinfo : EIATTR_CBANK_PARAM_SIZE
	.align		4
.L_68:
        /*025c*/ 	.byte	0x03, 0x19
        /*025e*/ 	.short	0x0088


	//----- nvinfo : EIATTR_PARAM_CBANK
	.align		4
        /*0260*/ 	.byte	0x04, 0x0a
        /*0262*/ 	.short	(.L_70 - .L_69)
	.align		4
.L_69:
        /*0264*/ 	.word	index@(.nv.constant0.attn_fwd)
        /*0268*/ 	.short	0x0380
        /*026a*/ 	.short	0x0088


	//----- nvinfo : EIATTR_SW_WAR
	.align		4
.L_70:
        /*026c*/ 	.byte	0x04, 0x36
        /*026e*/ 	.short	(.L_72 - .L_71)
.L_71:
        /*0270*/ 	.word	0x00000008
.L_72:


//--------------------- .nv.compat                --------------------------
	.section	.nv.compat,"",@"SHT_CUDA_COMPAT_INFO"
	.align	4
        /*0000*/ 	.byte	0x02, 0x02, 0x02, 0x00, 0x02, 0x05, 0x05, 0x00, 0x02, 0x03, 0x00, 0x00, 0x02, 0x06, 0x01, 0x00


//--------------------- .nv.callgraph             --------------------------
	.section	.nv.callgraph,"",@"SHT_CUDA_CALLGRAPH"
	.align	4
	.sectionentsize	8
	.align		4
        /*0000*/ 	.word	0x00000000
	.align		4
        /*0004*/ 	.word	0xffffffff
	.align		4
        /*0008*/ 	.word	0x00000000
	.align		4
        /*000c*/ 	.word	0xfffffffe
	.align		4
        /*0010*/ 	.word	0x00000000
	.align		4
        /*0014*/ 	.word	0xfffffffd
	.align		4
        /*0018*/ 	.word	0x00000000
	.align		4
        /*001c*/ 	.word	0xfffffffc


//--------------------- .nv.constant4             --------------------------
	.section	.nv.constant4,"a",@progbits
	.align	8
	.align		8
.nv.constant4:
        /*0000*/ 	.dword	_$_str


//--------------------- .text.attn_fwd            --------------------------
	.section	.text.attn_fwd,"ax",@progbits
	.align	128
        .global         attn_fwd
        .type           attn_fwd,@function
        .size           attn_fwd,(.L_x_3 - attn_fwd)
        .other          attn_fwd,@"STO_CUDA_ENTRY STV_DEFAULT"
attn_fwd:
.text.attn_fwd:
[----:B------:R-:W0:Y:S01]  /*0000*/  LDC R1, c[0x0][0x37c] ;  /* 0x0000df00ff017b82 */ /* 0x000e220000000800 */
[----:B------:R-:W1:Y:S07]  /*0010*/  S2R R0, SR_TID.X ;  /* 0x0000000000007919 */ /* 0x000e6e0000002100 */
[----:B------:R-:W2:Y:S01]  /*0020*/  LDC R8, c[0x0][0x3b8] ;  /* 0x0000ee00ff087b82 */ /* 0x000ea20000000800 */
[----:B------:R-:W3:Y:S01]  /*0030*/  LDCU.64 UR4, c[0x0][0x3b0] ;  /* 0x00007600ff0477ac */ /* 0x000ee20008000a00 */
[----:B------:R-:W4:Y:S01]  /*0040*/  S2R R3, SR_CTAID.X ;  /* 0x0000000000037919 */ /* 0x000f220000002500 */
[----:B------:R-:W5:Y:S05]  /*0050*/  LDCU.64 UR12, c[0x0][0x358] ;  /* 0x00006b00ff0c77ac */ /* 0x000f6a0008000a00 */
[----:B------:R-:W3:Y:S08]  /*0060*/  S2UR UR8, SR_CTAID.Y ;  /* 0x00000000000879c3 */ /* 0x000ef00000002600 */
[----:B------:R-:W0:Y:S01]  /*0070*/  LDC.64 R10, c[0x0][0x380] ;  /* 0x0000e000ff0a7b82 */ /* 0x000e220000000a00 */
[----:B-1----:R-:W-:Y:S01]  /*0080*/  SHF.R.U32.HI R5, RZ, 0x8, R0 ;  /* 0x00000008ff057819 */ /* 0x002fe20000011600 */
[----:B---3--:R-:W-:-:S03]  /*0090*/  UIMAD UR4, UR8, UR4, URZ ;  /* 0x00000004080472a4 */ /* 0x008fc6000f8e02ff */
[----:B------:R-:W-:Y:S02]  /*00a0*/  SGXT.U32 R5, R5, 0x1 ;  /* 0x000000010505781a */ /* 0x000fe40000000000 */
[----:B----4-:R-:W-:-:S03]  /*00b0*/  PRMT R2, R0, 0x6540, R3 ;  /* 0x0000654000027816 */ /* 0x010fc60000000003 */
[----:B--2---:R-:W-:Y:S02]  /*00c0*/  IMAD R9, R5, R8, RZ ;  /* 0x0000000805097224 */ /* 0x004fe400078e02ff */
[----:B------:R-:W-:Y:S01]  /*00d0*/  IMAD R7, R2, UR5, RZ ;  /* 0x0000000502077c24 */ /* 0x000fe2000f8e02ff */
[----:B------:R-:W-:Y:S01]  /*00e0*/  USHF.R.S32.HI UR5, URZ, 0x1f, UR4 ;  /* 0x0000001fff057899 */ /* 0x000fe20008011404 */
[----:B------:R-:W-:-:S03]  /*00f0*/  IMAD R13, R8, 0x2, R9 ;  /* 0x00000002080d7824 */ /* 0x000fc600078e0209 */
[----:B0-----:R-:W-:Y:S02]  /*0100*/  IADD3 R5, P0, P1, R7, UR4, R10 ;  /* 0x0000000407057c10 */ /* 0x001fe4000f91e00a */
[----:B------:R-:W-:Y:S01]  /*0110*/  SHF.R.S32.HI R4, RZ, 0x1f, R7 ;  /* 0x0000001fff047819 */ /* 0x000fe20000011407 */
[----:B------:R-:W-:-:S03]  /*0120*/  IMAD R7, R8, 0x2, R13 ;  /* 0x0000000208077824 */ /* 0x000fc600078e020d */
[----:B------:R-:W-:Y:S01]  /*0130*/  IADD3.X R4, PT, PT, R4, UR5, R11, P0, P1 ;  /* 0x0000000504047c10 */ /* 0x000fe200087e240b */
[C---:B------:R-:W-:Y:S01]  /*0140*/  IMAD R17, R8.reuse, 0x2, R7 ;  /* 0x0000000208117824 */ /* 0x040fe200078e0207 */
[-C--:B------:R-:W-:Y:S02]  /*0150*/  IADD3 R10, P0, PT, R9, R5.reuse, RZ ;  /* 0x00000005090a7210 */ /* 0x080fe40007f1e0ff */
[-C--:B------:R-:W-:Y:S01]  /*0160*/  IADD3 R14, P1, PT, R7, R5.reuse, RZ ;  /* 0x00000005070e7210 */ /* 0x080fe20007f3e0ff */
[C---:B------:R-:W-:Y:S01]  /*0170*/  IMAD R19, R8.reuse, 0x2, R17 ;  /* 0x0000000208137824 */ /* 0x040fe200078e0211 */
[-C--:B------:R-:W-:Y:S02]  /*0180*/  LEA.HI.X.SX32 R11, R9, R4.reuse, 0x1, P0 ;  /* 0x00000004090b7211 */ /* 0x080fe400000f0eff */
[-C--:B------:R-:W-:Y:S01]  /*0190*/  IADD3 R12, P0, PT, R13, R5.reuse, RZ ;  /* 0x000000050d0c7210 */ /* 0x080fe20007f1e0ff */
[C---:B------:R-:W-:Y:S01]  /*01a0*/  IMAD R21, R8.reuse, 0x2, R19 ;  /* 0x0000000208157824 */ /* 0x040fe200078e0213 */
[-C--:B------:R-:W-:Y:S01]  /*01b0*/  LEA.HI.X.SX32 R15, R7, R4.reuse, 0x1, P1 ;  /* 0x00000004070f7211 */ /* 0x080fe200008f0eff */
[----:B-----5:R-:W2:Y:S01]  /*01c0*/  LDG.E.U8 R6, desc[UR12][R10.64] ;  /* 0x0000000c0a067981 */ /* 0x020ea2000c1e1100 */
[----:B------:R-:W-:Y:S01]  /*01d0*/  LEA.HI.X.SX32 R13, R13, R4, 0x1, P0 ;  /* 0x000000040d0d7211 */ /* 0x000fe200000f0eff */
[C---:B------:R-:W-:Y:S01]  /*01e0*/  IMAD R23, R8.reuse, 0x2, R21 ;  /* 0x0000000208177824 */ /* 0x040fe200078e0215 */
[-C--:B------:R-:W-:Y:S01]  /*01f0*/  IADD3 R20, P1, PT, R21, R5.reuse, RZ ;  /* 0x0000000515147210 */ /* 0x080fe20007f3e0ff */
[----:B------:R-:W3:Y:S02]  /*0200*/  LDG.E.U8 R9, desc[UR12][R14.64] ;  /* 0x0000000c0e097981 */ /* 0x000ee4000c1e1100 */
[C---:B------:R-:W-:Y:S01]  /*0210*/  IMAD R25, R8.reuse, 0x2, R23 ;  /* 0x0000000208197824 */ /* 0x040fe200078e0217 */
[----:B------:R-:W-:Y:S01]  /*0220*/  IADD3 R16, P0, PT, R17, R5, RZ ;  /* 0x0000000511107210 */ /* 0x000fe20007f1e0ff */
[----:B------:R0:W2:Y:S02]  /*0230*/  LDG.E.U8 R7, desc[UR12][R12.64] ;  /* 0x0000000c0c077981 */ /* 0x0000a4000c1e1100 */
[----:B------:R-:W-:-:S04]  /*0240*/  IMAD R27, R8, 0x2, R25 ;  /* 0x00000002081b7824 */ /* 0x000fc800078e0219 */
[----:B------:R-:W-:-:S04]  /*0250*/  IMAD R29, R8, 0x2, R27 ;  /* 0x00000002081d7824 */ /* 0x000fc800078e021b */
[----:B------:R-:W-:-:S04]  /*0260*/  IMAD R31, R8, 0x2, R29 ;  /* 0x00000002081f7824 */ /* 0x000fc800078e021d */
[C---:B------:R-:W-:Y:S01]  /*0270*/  IMAD R33, R8.reuse, 0x2, R31 ;  /* 0x0000000208217824 */ /* 0x040fe200078e021f */
[-C--:B------:R-:W-:Y:S02]  /*0280*/  LEA.HI.X.SX32 R17, R17, R4.reuse, 0x1, P0 ;  /* 0x0000000411117211 */ /* 0x080fe400000f0eff */
[-C--:B------:R-:W-:Y:S01]  /*0290*/  IADD3 R18, P0, PT, R19, R5.reuse, RZ ;  /* 0x0000000513127210 */ /* 0x080fe20007f1e0ff */
[C---:B------:R-:W-:Y:S01]  /*02a0*/  IMAD R35, R8.reuse, 0x2, R33 ;  /* 0x0000000208237824 */ /* 0x040fe200078e0221 */
[-C--:B------:R-:W-:Y:S01]  /*02b0*/  LEA.HI.X.SX32 R21, R21, R4.reuse, 0x1, P1 ;  /* 0x0000000415157211 */ /* 0x080fe200008f0eff */
[----:B------:R1:W3:Y:S01]  /*02c0*/  LDG.E.U8 R10, desc[UR12][R16.64] ;  /* 0x0000000c100a7981 */ /* 0x0002e2000c1e1100 */
[-C--:B------:R-:W-:Y:S01]  /*02d0*/  LEA.HI.X.SX32 R19, R19, R4.reuse, 0x1, P0 ;  /* 0x0000000413137211 */ /* 0x080fe200000f0eff */
[C---:B------:R-:W-:Y:S01]  /*02e0*/  IMAD R37, R8.reuse, 0x2, R35 ;  /* 0x0000000208257824 */ /* 0x040fe200078e0223 */
[CC--:B------:R-:W-:Y:S01]  /*02f0*/  IADD3 R22, P0, PT, R23.reuse, R5.reuse, RZ ;  /* 0x0000000517167210 */ /* 0x0c0fe20007f1e0ff */
[----:B------:R-:W4:Y:S02]  /*0300*/  LDG.E.U8 R49, desc[UR12][R20.64] ;  /* 0x0000000c14317981 */ /* 0x000f24000c1e1100 */
[C---:B------:R-:W-:Y:S01]  /*0310*/  IMAD R39, R8.reuse, 0x2, R37 ;  /* 0x0000000208277824 */ /* 0x040fe200078e0225 */
[-C--:B------:R-:W-:Y:S01]  /*0320*/  LEA.HI.X.SX32 R23, R23, R4.reuse, 0x1, P0 ;  /* 0x0000000417177211 */ /* 0x080fe200000f0eff */
[----:B------:R5:W4:Y:S01]  /*0330*/  LDG.E.U8 R32, desc[UR12][R18.64] ;  /* 0x0000000c12207981 */ /* 0x000b22000c1e1100 */
[-C--:B0-----:R-:W-:Y:S01]  /*0340*/  IADD3 R12, P0, PT, R25, R5.reuse, RZ ;  /* 0x00000005190c7210 */ /* 0x081fe20007f1e0ff */
[C---:B------:R-:W-:Y:S01]  /*0350*/  IMAD R41, R8.reuse, 0x2, R39 ;  /* 0x0000000208297824 */ /* 0x040fe200078e0227 */
[----:B------:R-:W-:Y:S01]  /*0360*/  IADD3 R14, P1, PT, R27, R5, RZ ;  /* 0x000000051b0e7210 */ /* 0x000fe20007f3e0ff */
[----:B------:R0:W4:Y:S01]  /*0370*/  LDG.E.U8 R11, desc[UR12][R22.64] ;  /* 0x0000000c160b7981 */ /* 0x000122000c1e1100 */
[-C--:B------:R-:W-:Y:S01]  /*0380*/  LEA.HI.X.SX32 R13, R25, R4.reuse, 0x1, P0 ;  /* 0x00000004190d7211 */ /* 0x080fe200000f0eff */
[----:B------:R-:W-:Y:S01]  /*0390*/  IMAD R25, R8, 0x2, R41 ;  /* 0x0000000208197824 */ /* 0x000fe200078e0229 */
[----:B------:R-:W-:-:S03]  /*03a0*/  LEA.HI.X.SX32 R15, R27, R4, 0x1, P1 ;  /* 0x000000041b0f7211 */ /* 0x000fc600008f0eff */
[C---:B------:R-:W-:Y:S01]  /*03b0*/  IMAD R27, R8.reuse, 0x2, R25 ;  /* 0x00000002081b7824 */ /* 0x040fe200078e0219 */
[CC--:B-1----:R-:W-:Y:S01]  /*03c0*/  IADD3 R16, P0, PT, R29.reuse, R5.reuse, RZ ;  /* 0x000000051d107210 */ /* 0x0c2fe20007f1e0ff */
[----:B------:R1:W4:Y:S02]  /*03d0*/  LDG.E.U8 R12, desc[UR12][R12.64] ;  /* 0x0000000c0c0c7981 */ /* 0x000324000c1e1100 */
[C---:B------:R-:W-:Y:S01]  /*03e0*/  IMAD R43, R8.reuse, 0x2, R27 ;  /* 0x00000002082b7824 */ /* 0x040fe200078e021b */
[-C--:B------:R-:W-:Y:S01]  /*03f0*/  LEA.HI.X.SX32 R17, R29, R4.reuse, 0x1, P0 ;  /* 0x000000041d117211 */ /* 0x080fe200000f0eff */
[----:B------:R1:W4:Y:S01]  /*0400*/  LDG.E.U8 R34, desc[UR12][R14.64] ;  /* 0x0000000c0e227981 */ /* 0x000322000c1e1100 */
[-C--:B-----5:R-:W-:Y:S02]  /*0410*/  IADD3 R18, P0, PT, R31, R5.reuse, RZ ;  /* 0x000000051f127210 */ /* 0x0a0fe40007f1e0ff */
[----:B0-----:R-:W-:Y:S01]  /*0420*/  IADD3 R22, P1, PT, R35, R5, RZ ;  /* 0x0000000523167210 */ /* 0x001fe20007f3e0ff */
[----:B------:R0:W5:Y:S01]  /*0430*/  LDG.E.U8 R51, desc[UR12][R16.64] ;  /* 0x0000000c10337981 */ /* 0x000162000c1e1100 */
[----:B-1----:R-:W-:Y:S01]  /*0440*/  IMAD R13, R8, 0x2, R43 ;  /* 0x00000002080d7824 */ /* 0x002fe200078e022b */
[----:B------:R-:W-:-:S02]  /*0450*/  LEA.HI.X.SX32 R19, R31, R4, 0x1, P0 ;  /* 0x000000041f137211 */ /* 0x000fc400000f0eff */
[-C--:B------:R-:W-:Y:S01]  /*0460*/  IADD3 R20, P0, PT, R33, R5.reuse, RZ ;  /* 0x0000000521147210 */ /* 0x080fe20007f1e0ff */
[C---:B------:R-:W-:Y:S01]  /*0470*/  IMAD R29, R8.reuse, 0x2, R13 ;  /* 0x00000002081d7824 */ /* 0x040fe200078e020d */
[-C--:B------:R-:W-:Y:S01]  /*0480*/  LEA.HI.X.SX32 R23, R35, R4.reuse, 0x1, P1 ;  /* 0x0000000423177211 */ /* 0x080fe200008f0eff */
[----:B------:R1:W5:Y:S01]  /*0490*/  LDG.E.U8 R36, desc[UR12][R18.64] ;  /* 0x0000000c12247981 */ /* 0x000362000c1e1100 */
[-C--:B------:R-:W-:Y:S01]  /*04a0*/  LEA.HI.X.SX32 R21, R33, R4.reuse, 0x1, P0 ;  /* 0x0000000421157211 */ /* 0x080fe200000f0eff */
[C---:B------:R-:W-:Y:S01]  /*04b0*/  IMAD R31, R8.reuse, 0x2, R29 ;  /* 0x00000002081f7824 */ /* 0x040fe200078e021d */
[CC--:B------:R-:W-:Y:S01]  /*04c0*/  IADD3 R14, P0, PT, R37.reuse, R5.reuse, RZ ;  /* 0x00000005250e7210 */ /* 0x0c0fe20007f1e0ff */
[----:B------:R-:W5:Y:S02]  /*04d0*/  LDG.E.U8 R38, desc[UR12][R22.64] ;  /* 0x0000000c16267981 */ /* 0x000f64000c1e1100 */
[C---:B------:R-:W-:Y:S01]  /*04e0*/  IMAD R33, R8.reuse, 0x2, R31 ;  /* 0x0000000208217824 */ /* 0x040fe200078e021f */
[----:B------:R-:W-:Y:S01]  /*04f0*/  LEA.HI.X.SX32 R15, R37, R4, 0x1, P0 ;  /* 0x00000004250f7211 */ /* 0x000fe200000f0eff */
[----:B------:R1:W5:Y:S01]  /*0500*/  LDG.E.U8 R53, desc[UR12][R20.64] ;  /* 0x0000000c14357981 */ /* 0x000362000c1e1100 */
[----:B0-----:R-:W-:Y:S01]  /*0510*/  IADD3 R16, P0, PT, R25, R5, RZ ;  /* 0x0000000519107210 */ /* 0x001fe20007f1e0ff */
[----:B------:R-:W-:-:S02]  /*0520*/  IMAD R35, R8, 0x2, R33 ;  /* 0x0000000208237824 */ /* 0x000fc400078e0221 */
[----:B------:R0:W5:Y:S01]  /*0530*/  LDG.E.U8 R55, desc[UR12][R14.64] ;  /* 0x0000000c0e377981 */ /* 0x000162000c1e1100 */
[-C--:B------:R-:W-:Y:S01]  /*0540*/  LEA.HI.X.SX32 R17, R25, R4.reuse, 0x1, P0 ;  /* 0x0000000419117211 */ /* 0x080fe200000f0eff */
[C---:B------:R-:W-:Y:S01]  /*0550*/  IMAD R25, R8.reuse, 0x2, R35 ;  /* 0x0000000208197824 */ /* 0x040fe200078e0223 */
[-C--:B-1----:R-:W-:Y:S02]  /*0560*/  IADD3 R18, P0, PT, R27, R5.reuse, RZ ;  /* 0x000000051b127210 */ /* 0x082fe40007f1e0ff */
[-C--:B------:R-:W-:Y:S01]  /*0570*/  IADD3 R20, P1, PT, R29, R5.reuse, RZ ;  /* 0x000000051d147210 */ /* 0x080fe20007f3e0ff */
[----:B------:R-:W5:Y:S01]  /*0580*/  LDG.E.U8 R42, desc[UR12][R16.64] ;  /* 0x0000000c102a7981 */ /* 0x000f62000c1e1100 */
[----:B------:R-:W-:Y:S01]  /*0590*/  LEA.HI.X.SX32 R19, R27, R4, 0x1, P0 ;  /* 0x000000041b137211 */ /* 0x000fe200000f0eff */
[----:B------:R-:W-:Y:S01]  /*05a0*/  IMAD R27, R8, 0x2, R25 ;  /* 0x00000002081b7824 */ /* 0x000fe200078e0219 */
[----:B------:R-:W-:-:S03]  /*05b0*/  IADD3 R22, P0, PT, R31, R5, RZ ;  /* 0x000000051f167210 */ /* 0x000fc60007f1e0ff */
[C---:B------:R-:W-:Y:S01]  /*05c0*/  IMAD R37, R8.reuse, 0x2, R27 ;  /* 0x0000000208257824 */ /* 0x040fe200078e021b */
[-C--:B------:R-:W-:Y:S01]  /*05d0*/  LEA.HI.X.SX32 R23, R31, R4.reuse, 0x1, P0 ;  /* 0x000000041f177211 */ /* 0x080fe200000f0eff */
[----:B------:R1:W5:Y:S02]  /*05e0*/  LDG.E.U8 R57, desc[UR12][R18.64] ;  /* 0x0000000c12397981 */ /* 0x000364000c1e1100 */
[C---:B------:R-:W-:Y:S01]  /*05f0*/  IMAD R45, R8.reuse, 0x2, R37 ;  /* 0x00000002082d7824 */ /* 0x040fe200078e0225 */
[CC--:B------:R-:W-:Y:S01]  /*0600*/  IADD3 R24, P0, PT, R25.reuse, R5.reuse, RZ ;  /* 0x0000000519187210 */ /* 0x0c0fe20007f1e0ff */
[----:B------:R-:W5:Y:S02]  /*0610*/  LDG.E.U8 R59, desc[UR12][R22.64] ;  /* 0x0000000c163b7981 */ /* 0x000f64000c1e1100 */
[C---:B0-----:R-:W-:Y:S01]  /*0620*/  IMAD R15, R8.reuse, 0x2, R45 ;  /* 0x00000002080f7824 */ /* 0x041fe200078e022d */
[-C--:B------:R-:W-:Y:S02]  /*0630*/  LEA.HI.X.SX32 R25, R25, R4.reuse, 0x1, P0 ;  /* 0x0000000419197211 */ /* 0x080fe400000f0eff */
[----:B------:R-:W-:Y:S01]  /*0640*/  IADD3 R26, P0, PT, R27, R5, RZ ;  /* 0x000000051b1a7210 */ /* 0x000fe20007f1e0ff */
[----:B------:R-:W-:Y:S01]  /*0650*/  IMAD R47, R8, 0x2, R15 ;  /* 0x00000002082f7824 */ /* 0x000fe200078e020f */
[-C--:B------:R-:W-:Y:S01]  /*0660*/  LEA.HI.X.SX32 R21, R29, R4.reuse, 0x1, P1 ;  /* 0x000000041d157211 */ /* 0x080fe200008f0eff */
[----:B------:R-:W5:Y:S01]  /*0670*/  LDG.E.U8 R46, desc[UR12][R24.64] ;  /* 0x0000000c182e7981 */ /* 0x000f62000c1e1100 */
[----:B------:R-:W-:-:S02]  /*0680*/  LEA.HI.X.SX32 R27, R27, R4, 0x1, P0 ;  /* 0x000000041b1b7211 */ /* 0x000fc400000f0eff */
[-C--:B------:R-:W-:Y:S01]  /*0690*/  IADD3 R30, P0, PT, R47, R5.reuse, RZ ;  /* 0x000000052f1e7210 */ /* 0x080fe20007f1e0ff */
[----:B------:R0:W5:Y:S01]  /*06a0*/  LDG.E.U8 R44, desc[UR12][R20.64] ;  /* 0x0000000c142c7981 */ /* 0x000162000c1e1100 */
[-C--:B------:R-:W-:Y:S02]  /*06b0*/  IADD3 R28, P1, PT, R15, R5.reuse, RZ ;  /* 0x000000050f1c7210 */ /* 0x080fe40007f3e0ff */
[-C--:B------:R-:W-:Y:S01]  /*06c0*/  LEA.HI.X.SX32 R31, R47, R4.reuse, 0x1, P0 ;  /* 0x000000042f1f7211 */ /* 0x080fe200000f0eff */
[----:B------:R-:W5:Y:S01]  /*06d0*/  LDG.E.U8 R61, desc[UR12][R26.64] ;  /* 0x0000000c1a3d7981 */ /* 0x000f62000c1e1100 */
[-C--:B------:R-:W-:Y:S02]  /*06e0*/  IADD3 R14, P0, PT, R39, R5.reuse, RZ ;  /* 0x00000005270e7210 */ /* 0x080fe40007f1e0ff */
[-C--:B------:R-:W-:Y:S02]  /*06f0*/  LEA.HI.X.SX32 R29, R15, R4.reuse, 0x1, P1 ;  /* 0x000000040f1d7211 */ /* 0x080fe400008f0eff */
[-C--:B------:R-:W-:Y:S01]  /*0700*/  LEA.HI.X.SX32 R15, R39, R4.reuse, 0x1, P0 ;  /* 0x00000004270f7211 */ /* 0x080fe200000f0eff */
[----:B------:R-:W-:Y:S01]  /*0710*/  IMAD R47, R8, 0x2, R47 ;  /* 0x00000002082f7824 */ /* 0x000fe200078e022f */
[CC--:B-1----:R-:W-:Y:S01]  /*0720*/  IADD3 R18, P0, PT, R43.reuse, R5.reuse, RZ ;  /* 0x000000052b127210 */ /* 0x0c2fe20007f1e0ff */
[----:B------:R-:W5:Y:S03]  /*0730*/  LDG.E.U8 R28, desc[UR12][R28.64] ;  /* 0x0000000c1c1c7981 */ /* 0x000f66000c1e1100 */
[----:B------:R-:W-:Y:S01]  /*0740*/  LEA.HI.X.SX32 R19, R43, R4, 0x1, P0 ;  /* 0x000000042b137211 */ /* 0x000fe200000f0eff */
[----:B------:R1:W5:Y:S01]  /*0750*/  LDG.E.U8 R39, desc[UR12][R14.64] ;  /* 0x0000000c0e277981 */ /* 0x000362000c1e1100 */
[----:B0-----:R-:W-:-:S02]  /*0760*/  IADD3 R20, P0, PT, R13, R5, RZ ;  /* 0x000000050d147210 */ /* 0x001fc40007f1e0ff */
[-C--:B------:R-:W-:Y:S01]  /*0770*/  IADD3 R16, P1, PT, R41, R5.reuse, RZ ;  /* 0x0000000529107210 */ /* 0x080fe20007f3e0ff */
[----:B------:R-:W5:Y:S01]  /*0780*/  LDG.E.U8 R31, desc[UR12][R30.64] ;  /* 0x0000000c1e1f7981 */ /* 0x000f62000c1e1100 */
[-C--:B------:R-:W-:Y:S02]  /*0790*/  LEA.HI.X.SX32 R21, R13, R4.reuse, 0x1, P0 ;  /* 0x000000040d157211 */ /* 0x080fe400000f0eff */
[-C--:B------:R-:W-:Y:S01]  /*07a0*/  IADD3 R24, P0, PT, R35, R5.reuse, RZ ;  /* 0x0000000523187210 */ /* 0x080fe20007f1e0ff */
[----:B------:R-:W-:Y:S01]  /*07b0*/  IMAD R8, R8, 0x2, R47 ;  /* 0x0000000208087824 */ /* 0x000fe200078e022f */
[-C--:B------:R-:W-:Y:S01]  /*07c0*/  LEA.HI.X.SX32 R17, R41, R4.reuse, 0x1, P1 ;  /* 0x0000000429117211 */ /* 0x080fe200008f0eff */
[----:B------:R-:W5:Y:S01]  /*07d0*/  LDG.E.U8 R13, desc[UR12][R18.64] ;  /* 0x0000000c120d7981 */ /* 0x000f62000c1e1100 */
[----:B------:R-:W-:Y:S02]  /*07e0*/  LEA.HI.X.SX32 R25, R35, R4, 0x1, P0 ;  /* 0x0000000423197211 */ /* 0x000fe400000f0eff */
[-C--:B-1----:R-:W-:Y:S01]  /*07f0*/  IADD3 R14, P0, PT, R37, R5.reuse, RZ ;  /* 0x00000005250e7210 */ /* 0x082fe20007f1e0ff */
[----:B------:R0:W5:Y:S01]  /*0800*/  LDG.E.U8 R40, desc[UR12][R16.64] ;  /* 0x0000000c10287981 */ /* 0x000162000c1e1100 */
[----:B------:R-:W-:-:S02]  /*0810*/  IADD3 R22, P1, PT, R33, R5, RZ ;  /* 0x0000000521167210 */ /* 0x000fc40007f3e0ff */
[-C--:B------:R-:W-:Y:S01]  /*0820*/  LEA.HI.X.SX32 R15, R37, R4.reuse, 0x1, P0 ;  /* 0x00000004250f7211 */ /* 0x080fe200000f0eff */
[----:B------:R-:W5:Y:S01]  /*0830*/  LDG.E.U8 R20, desc[UR12][R20.64] ;  /* 0x0000000c14147981 */ /* 0x000f62000c1e1100 */
[----:B------:R-:W-:-:S03]  /*0840*/  LEA.HI.X.SX32 R23, R33, R4, 0x1, P1 ;  /* 0x0000000421177211 */ /* 0x000fc600008f0eff */
[----:B------:R-:W5:Y:S01]  /*0850*/  LDG.E.U8 R25, desc[UR12][R24.64] ;  /* 0x0000000c18197981 */ /* 0x000f62000c1e1100 */
[-C--:B0-----:R-:W-:Y:S02]  /*0860*/  IADD3 R16, P0, PT, R45, R5.reuse, RZ ;  /* 0x000000052d107210 */ /* 0x081fe40007f1e0ff */
[-C--:B------:R-:W-:Y:S01]  /*0870*/  IADD3 R26, P1, PT, R47, R5.reuse, RZ ;  /* 0x000000052f1a7210 */ /* 0x080fe20007f3e0ff */
[----:B------:R-:W5:Y:S01]  /*0880*/  LDG.E.U8 R22, desc[UR12][R22.64] ;  /* 0x0000000c16167981 */ /* 0x000f62000c1e1100 */
[-C--:B------:R-:W-:Y:S02]  /*0890*/  LEA.HI.X.SX32 R17, R45, R4.reuse, 0x1, P0 ;  /* 0x000000042d117211 */ /* 0x080fe400000f0eff */
[C---:B------:R-:W-:Y:S01]  /*08a0*/  IADD3 R18, P0, PT, R8.reuse, R5, RZ ;  /* 0x0000000508127210 */ /* 0x040fe20007f1e0ff */
[----:B------:R0:W5:Y:S01]  /*08b0*/  LDG.E.U8 R14, desc[UR12][R14.64] ;  /* 0x0000000c0e0e7981 */ /* 0x000162000c1e1100 */
[-C--:B------:R-:W-:Y:S02]  /*08c0*/  LEA.HI.X.SX32 R27, R47, R4.reuse, 0x1, P1 ;  /* 0x000000042f1b7211 */ /* 0x080fe400008f0eff */
[----:B------:R-:W-:Y:S01]  /*08d0*/  LEA.HI.X.SX32 R19, R8, R4, 0x1, P0 ;  /* 0x0000000408137211 */ /* 0x000fe200000f0eff */
[----:B------:R1:W5:Y:S04]  /*08e0*/  LDG.E.U8 R17, desc[UR12][R16.64] ;  /* 0x0000000c10117981 */ /* 0x000368000c1e1100 */
[----:B------:R-:W5:Y:S04]  /*08f0*/  LDG.E.U8 R26, desc[UR12][R26.64] ;  /* 0x0000000c1a1a7981 */ /* 0x000f68000c1e1100 */
[----:B------:R0:W5:Y:S01]  /*0900*/  LDG.E.U8 R19, desc[UR12][R18.64] ;  /* 0x0000000c12137981 */ /* 0x000162000c1e1100 */
[----:B------:R-:W0:Y:S01]  /*0910*/  S2UR UR7, SR_CgaCtaId ;  /* 0x00000000000779c3 */ /* 0x000e220000008800 */
[----:B------:R-:W-:-:S02]  /*0920*/  LOP3.LUT R4, R0, 0xff, RZ, 0xc0, !PT ;  /* 0x000000ff00047812 */ /* 0x000fc400078ec0ff */
[----:B------:R-:W-:Y:S01]  /*0930*/  SHF.R.S32.HI R5, RZ, 0x8, R0 ;  /* 0x00000008ff057819 */ /* 0x000fe20000011400 */
[----:B------:R-:W-:Y:S02]  /*0940*/  UMOV UR4, 0x400 ;  /* 0x0000040000047882 */ /* 0x000fe40000000000 */
[----:B------:R-:W-:Y:S01]  /*0950*/  IMAD.SHL.U32 R4, R4, 0x2, RZ ;  /* 0x0000000204047824 */ /* 0x000fe200078e00ff */
[----:B------:R-:W-:-:S04]  /*0960*/  SGXT R5, R5, 0x1 ;  /* 0x000000010505781a */ /* 0x000fc80000000200 */
[----:B------:R-:W-:Y:S01]  /*0970*/  LOP3.LUT R4, R4, 0x210, R5, 0x78, !PT ;  /* 0x0000021004047812 */ /* 0x000fe200078e7805 */
[----:B0-----:R-:W-:-:S03]  /*0980*/  ULEA UR7, UR7, UR4, 0x18 ;  /* 0x0000000407077291 */ /* 0x001fc6000f8ec0ff */
[----:B------:R-:W-:Y:S01]  /*0990*/  LOP3.LUT R5, R4, 0x20, RZ, 0x3c, !PT ;  /* 0x0000002004057812 */ /* 0x000fe200078e3cff */
[----:B------:R-:W-:Y:S01]  /*09a0*/  IMAD.MOV.U32 R81, RZ, RZ, -0x800000 ;  /* 0xff800000ff517424 */ /* 0x000fe200078e00ff */
[----:B------:R-:W-:Y:S01]  /*09b0*/  CS2R R62, SRZ ;  /* 0x00000000003e7805 */ /* 0x000fe2000001ff00 */
[----:B------:R-:W-:Y:S01]  /*09c0*/  IMAD.MOV.U32 R114, RZ, RZ, 0x3f800000 ;  /* 0x3f800000ff727424 */ /* 0x000fe200078e00ff */
[----:B------:R-:W-:Y:S01]  /*09d0*/  CS2R R64, SRZ ;  /* 0x0000000000407805 */ /* 0x000fe2000001ff00 */
[----:B------:R-:W-:Y:S01]  /*09e0*/  IMAD.MOV.U32 R113, RZ, RZ, 0x3f800000 ;  /* 0x3f800000ff717424 */ /* 0x000fe200078e00ff */
[----:B------:R-:W-:Y:S01]  /*09f0*/  CS2R R66, SRZ ;  /* 0x0000000000427805 */ /* 0x000fe2000001ff00 */
[----:B------:R-:W-:Y:S01]  /*0a00*/  IMAD.MOV.U32 R78, RZ, RZ, -0x800000 ;  /* 0xff800000ff4e7424 */ /* 0x000fe200078e00ff */
[----:B------:R-:W-:Y:S02]  /*0a10*/  CS2R R68, SRZ ;  /* 0x0000000000447805 */ /* 0x000fe4000001ff00 */
[----:B------:R-:W-:Y:S01]  /*0a20*/  CS2R R70, SRZ ;  /* 0x0000000000467805 */ /* 0x000fe2000001ff00 */
[----:B--2---:R-:W-:-:S05]  /*0a30*/  IMAD R6, R7, 0x100, R6 ;  /* 0x0000010007067824 */ /* 0x004fca00078e0206 */
[----:B------:R-:W-:-:S05]  /*0a40*/  F2FP.F16.E4M3.UNPACK_B R6, R6 ;  /* 0x00000006ff06723e */ /* 0x000fca00020006ff */
[----:B------:R0:W-:Y:S02]  /*0a50*/  STS.U16 [R4+UR7], R6 ;  /* 0x0000000604007988 */ /* 0x0001e40008000407 */
[----:B0-----:R-:W-:Y:S01]  /*0a60*/  PRMT R6, R6, 0x7632, R6 ;  /* 0x0000763206067816 */ /* 0x001fe20000000006 */
[----:B---3--:R-:W-:Y:S02]  /*0a70*/  IMAD R9, R10, 0x100, R9 ;  /* 0x000001000a097824 */ /* 0x008fe400078e0209 */
[----:B----4-:R-:W-:-:S05]  /*0a80*/  IMAD R32, R49, 0x100, R32 ;  /* 0x0000010031207824 */ /* 0x010fca00078e0220 */
[----:B------:R-:W-:Y:S02]  /*0a90*/  F2FP.F16.E4M3.UNPACK_B R32, R32 ;  /* 0x00000020ff20723e */ /* 0x000fe400020006ff */
[----:B------:R-:W-:Y:S01]  /*0aa0*/  F2FP.F16.E4M3.UNPACK_B R9, R9 ;  /* 0x00000009ff09723e */ /* 0x000fe200020006ff */
[----:B------:R-:W-:Y:S02]  /*0ab0*/  IMAD R11, R12, 0x100, R11 ;  /* 0x000001000c0b7824 */ /* 0x000fe400078e020b */
[----:B-----5:R-:W-:-:S05]  /*0ac0*/  IMAD R34, R51, 0x100, R34 ;  /* 0x0000010033227824 */ /* 0x020fca00078e0222 */
[----:B------:R-:W-:Y:S01]  /*0ad0*/  F2FP.F16.E4M3.UNPACK_B R34, R34 ;  /* 0x00000022ff22723e */ /* 0x000fe200020006ff */
[----:B------:R-:W-:Y:S01]  /*0ae0*/  STS.U16 [R4+UR7+0x1000], R32 ;  /* 0x0010002004007988 */ /* 0x000fe20008000407 */
[----:B------:R-:W-:Y:S02]  /*0af0*/  PRMT R7, R32, 0x7632, R7 ;  /* 0x0000763220077816 */ /* 0x000fe40000000007 */
[----:B------:R-:W-:Y:S01]  /*0b00*/  PRMT R8, R34, 0x7632, R8 ;  /* 0x0000763222087816 */ /* 0x000fe20000000008 */
[----:B------:R-:W-:Y:S01]  /*0b10*/  STS.U16 [R4+UR7+0x2000], R34 ;  /* 0x0020002204007988 */ /* 0x000fe20008000407 */
[----:B------:R-:W-:-:S05]  /*0b20*/  IMAD R38, R55, 0x100, R38 ;  /* 0x0000010037267824 */ /* 0x000fca00078e0226 */
[----:B------:R-:W-:Y:S01]  /*0b30*/  F2FP.F16.E4M3.UNPACK_B R38, R38 ;  /* 0x00000026ff26723e */ /* 0x000fe200020006ff */
[----:B------:R-:W-:Y:S02]  /*0b40*/  IMAD R36, R53, 0x100, R36 ;  /* 0x0000010035247824 */ /* 0x000fe400078e0224 */
[----:B------:R-:W-:-:S05]  /*0b50*/  IMAD R42, R57, 0x100, R42 ;  /* 0x00000100392a7824 */ /* 0x000fca00078e022a */
[----:B------:R-:W-:Y:S01]  /*0b60*/  F2FP.F16.E4M3.UNPACK_B R42, R42 ;  /* 0x0000002aff2a723e */ /* 0x000fe200020006ff */
[----:B------:R-:W-:Y:S01]  /*0b70*/  STS.U16 [R4+UR7+0x3000], R38 ;  /* 0x0030002604007988 */ /* 0x000fe20008000407 */
[----:B------:R-:W-:Y:S02]  /*0b80*/  IMAD R44, R59, 0x100, R44 ;  /* 0x000001003b2c7824 */ /* 0x000fe400078e022c */
[----:B------:R-:W-:-:S03]  /*0b90*/  IMAD R46, R61, 0x100, R46 ;  /* 0x000001003d2e7824 */ /* 0x000fc600078e022e */
[----:B------:R-:W-:Y:S02]  /*0ba0*/  F2FP.F16.E4M3.UNPACK_B R44, R44 ;  /* 0x0000002cff2c723e */ /* 0x000fe400020006ff */
[----:B------:R-:W-:Y:S01]  /*0bb0*/  F2FP.F16.E4M3.UNPACK_B R46, R46 ;  /* 0x0000002eff2e723e */ /* 0x000fe200020006ff */
[----:B------:R-:W-:Y:S01]  /*0bc0*/  STS.U16 [R4+UR7+0x4000], R42 ;  /* 0x0040002a04007988 */ /* 0x000fe20008000407 */
[----:B------:R-:W-:-:S05]  /*0bd0*/  IMAD R28, R31, 0x100, R28 ;  /* 0x000001001f1c7824 */ /* 0x000fca00078e021c */
[----:B------:R-:W-:Y:S01]  /*0be0*/  F2FP.F16.E4M3.UNPACK_B R28, R28 ;  /* 0x0000001cff1c723e */ /* 0x000fe200020006ff */
[----:B------:R-:W-:Y:S01]  /*0bf0*/  STS.U16 [R4+UR7+0x5000], R44 ;  /* 0x0050002c04007988 */ /* 0x000fe20008000407 */
[----:B------:R-:W-:Y:S01]  /*0c00*/  PRMT R10, R38, 0x7632, R10 ;  /* 0x00007632260a7816 */ /* 0x000fe2000000000a */
[----:B------:R-:W-:Y:S02]  /*0c10*/  IMAD R39, R40, 0x100, R39 ;  /* 0x0000010028277824 */ /* 0x000fe400078e0227 */
[----:B------:R-:W-:Y:S01]  /*0c20*/  STS.U16 [R4+UR7+0x6000], R46 ;  /* 0x0060002e04007988 */ /* 0x000fe20008000407 */
[----:B------:R-:W-:-:S03]  /*0c30*/  IMAD R13, R20, 0x100, R13 ;  /* 0x00000100140d7824 */ /* 0x000fc600078e020d */
[----:B------:R-:W-:Y:S01]  /*0c40*/  STS.U16 [R4+UR7+0x7000], R28 ;  /* 0x0070001c04007988 */ /* 0x000fe20008000407 */
[----:B------:R-:W-:Y:S02]  /*0c50*/  PRMT R12, R42, 0x7632, R12 ;  /* 0x000076322a0c7816 */ /* 0x000fe4000000000c */
[----:B------:R-:W-:Y:S01]  /*0c60*/  PRMT R15, R44, 0x7632, R15 ;  /* 0x000076322c0f7816 */ /* 0x000fe2000000000f */
[----:B------:R0:W-:Y:S01]  /*0c70*/  STS.U16 [R5+UR7+0x400], R6 ;  /* 0x0004000605007988 */ /* 0x0001e20008000407 */
[----:B-1----:R-:W-:Y:S01]  /*0c80*/  PRMT R16, R46, 0x7632, R16 ;  /* 0x000076322e107816 */ /* 0x002fe20000000010 */
[----:B------:R-:W-:Y:S01]  /*0c90*/  IMAD R22, R25, 0x100, R22 ;  /* 0x0000010019167824 */ /* 0x000fe200078e0216 */
[----:B------:R-:W-:Y:S02]  /*0ca0*/  PRMT R18, R28, 0x7632, R18 ;  /* 0x000076321c127816 */ /* 0x000fe40000000012 */
[----:B------:R-:W-:Y:S02]  /*0cb0*/  F2FP.F16.E4M3.UNPACK_B R11, R11 ;  /* 0x0000000bff0b723e */ /* 0x000fe400020006ff */
[----:B------:R-:W-:Y:S01]  /*0cc0*/  F2FP.F16.E4M3.UNPACK_B R13, R13 ;  /* 0x0000000dff0d723e */ /* 0x000fe200020006ff */
[----:B------:R-:W-:Y:S01]  /*0cd0*/  IMAD R14, R17, 0x100, R14 ;  /* 0x00000100110e7824 */ /* 0x000fe200078e020e */
[----:B0-----:R-:W-:-:S02]  /*0ce0*/  LOP3.LUT R6, R4, 0x40, RZ, 0x3c, !PT ;  /* 0x0000004004067812 */ /* 0x001fc400078e3cff */
[----:B------:R-:W-:Y:S01]  /*0cf0*/  F2FP.F16.E4M3.UNPACK_B R36, R36 ;  /* 0x00000024ff24723e */ /* 0x000fe200020006ff */
[----:B------:R-:W-:Y:S01]  /*0d00*/  IMAD R19, R19, 0x100, R26 ;  /* 0x0000010013137824 */ /* 0x000fe200078e021a */
[----:B------:R-:W-:Y:S02]  /*0d10*/  F2FP.F16.E4M3.UNPACK_B R39, R39 ;  /* 0x00000027ff27723e */ /* 0x000fe400020006ff */
[----:B------:R-:W-:Y:S02]  /*0d20*/  F2FP.F16.E4M3.UNPACK_B R22, R22 ;  /* 0x00000016ff16723e */ /* 0x000fe400020006ff */
[----:B------:R-:W-:Y:S02]  /*0d30*/  F2FP.F16.E4M3.UNPACK_B R14, R14 ;  /* 0x0000000eff0e723e */ /* 0x000fe400020006ff */
[----:B------:R-:W-:Y:S01]  /*0d40*/  F2FP.F16.E4M3.UNPACK_B R19, R19 ;  /* 0x00000013ff13723e */ /* 0x000fe200020006ff */
[----:B------:R0:W-:Y:S01]  /*0d50*/  STS.U16 [R5+UR7+0x1400], R7 ;  /* 0x0014000705007988 */ /* 0x0001e20008000407 */
[----:B------:R-:W-:-:S03]  /*0d60*/  LOP3.LUT R4, R4, 0x60, RZ, 0x3c, !PT ;  /* 0x0000006004047812 */ /* 0x000fc600078e3cff */
[----:B------:R1:W-:Y:S04]  /*0d70*/  STS.U16 [R5+UR7+0x2400], R8 ;  /* 0x0024000805007988 */ /* 0x0003e80008000407 */
[----:B------:R2:W-:Y:S01]  /*0d80*/  STS.U16 [R5+UR7+0x3400], R10 ;  /* 0x0034000a05007988 */ /* 0x0005e20008000407 */
[----:B0-----:R-:W-:-:S03]  /*0d90*/  PRMT R7, R11, 0x7632, R7 ;  /* 0x000076320b077816 */ /* 0x001fc60000000007 */
[----:B------:R0:W-:Y:S01]  /*0da0*/  STS.U16 [R5+UR7+0x4400], R12 ;  /* 0x0044000c05007988 */ /* 0x0001e20008000407 */
[----:B-1----:R-:W-:-:S03]  /*0db0*/  PRMT R8, R36, 0x7632, R8 ;  /* 0x0000763224087816 */ /* 0x002fc60000000008 */
[----:B------:R-:W-:Y:S01]  /*0dc0*/  STS.U16 [R5+UR7+0x5400], R15 ;  /* 0x0054000f05007988 */ /* 0x000fe20008000407 */
[----:B--2---:R-:W-:-:S03]  /*0dd0*/  PRMT R10, R13, 0x7632, R10 ;  /* 0x000076320d0a7816 */ /* 0x004fc6000000000a */
[----:B------:R-:W-:Y:S01]  /*0de0*/  STS.U16 [R5+UR7+0x6400], R16 ;  /* 0x0064001005007988 */ /* 0x000fe20008000407 */
[----:B0-----:R-:W-:-:S03]  /*0df0*/  PRMT R12, R14, 0x7632, R12 ;  /* 0x000076320e0c7816 */ /* 0x001fc6000000000c */
[----:B------:R0:W-:Y:S04]  /*0e00*/  STS.U16 [R5+UR7+0x7400], R18 ;  /* 0x0074001205007988 */ /* 0x0001e80008000407 */
[----:B------:R1:W-:Y:S04]  /*0e10*/  STS.U16 [R6+UR7+0x800], R9 ;  /* 0x0008000906007988 */ /* 0x0003e80008000407 */
[----:B------:R2:W-:Y:S01]  /*0e20*/  STS.U16 [R6+UR7+0x1800], R11 ;  /* 0x0018000b06007988 */ /* 0x0005e20008000407 */
[----:B0-----:R-:W-:-:S03]  /*0e30*/  PRMT R5, R9, 0x7632, R5 ;  /* 0x0000763209057816 */ /* 0x001fc60000000005 */
[----:B------:R0:W-:Y:S01]  /*0e40*/  STS.U16 [R6+UR7+0x4800], R13 ;  /* 0x0048000d06007988 */ /* 0x0001e20008000407 */
[----:B-1----:R-:W-:Y:S02]  /*0e50*/  PRMT R9, R39, 0x7632, R9 ;  /* 0x0000763227097816 */ /* 0x002fe40000000009 */
[----:B--2---:R-:W-:Y:S02]  /*0e60*/  PRMT R11, R22, 0x7632, R11 ;  /* 0x00007632160b7816 */ /* 0x004fe4000000000b */
[----:B0-----:R-:W-:Y:S01]  /*0e70*/  PRMT R13, R19, 0x7632, R13 ;  /* 0x00007632130d7816 */ /* 0x001fe2000000000d */
[----:B------:R-:W-:Y:S04]  /*0e80*/  STS.U16 [R6+UR7+0x2800], R36 ;  /* 0x0028002406007988 */ /* 0x000fe80008000407 */
        /* <DEDUP_REMOVED lines=11> */
[----:B------:R0:W-:Y:S02]  /*0f40*/  STS.U16 [R4+UR7+0x7c00], R13 ;  /* 0x007c000d04007988 */ /* 0x0001e40008000407 */
[----:B0-----:R-:W-:-:S04]  /*0f50*/  IMAD.SHL.U32 R4, R3, 0x100, RZ ;  /* 0x0000010003047824 */ /* 0x001fc800078e00ff */
[----:B------:R-:W-:-:S05]  /*0f60*/  VIADD R3, R4, 0x100 ;  /* 0x0000010004037836 */ /* 0x000fca0000000000 */
[----:B------:R-:W-:Y:S02]  /*0f70*/  ISETP.GE.AND P0, PT, R3, 0x1, PT ;  /* 0x000000010300780c */ /* 0x000fe40003f06270 */
[----:B------:R-:W-:Y:S02]  /*0f80*/  CS2R R36, SRZ ;  /* 0x0000000000247805 */ /* 0x000fe4000001ff00 */
[----:B------:R-:W-:Y:S02]  /*0f90*/  CS2R R38, SRZ ;  /* 0x0000000000267805 */ /* 0x000fe4000001ff00 */
[----:B------:R-:W-:Y:S02]  /*0fa0*/  CS2R R60, SRZ ;  /* 0x00000000003c7805 */ /* 0x000fe4000001ff00 */
[----:B------:R-:W-:Y:S02]  /*0fb0*/  CS2R R52, SRZ ;  /* 0x0000000000347805 */ /* 0x000fe4000001ff00 */
[----:B------:R-:W-:-:S02]  /*0fc0*/  CS2R R54, SRZ ;  /* 0x0000000000367805 */ /* 0x000fc4000001ff00 */
[----:B------:R-:W-:Y:S02]  /*0fd0*/  CS2R R40, SRZ ;  /* 0x0000000000287805 */ /* 0x000fe4000001ff00 */
[----:B------:R-:W-:Y:S02]  /*0fe0*/  CS2R R42, SRZ ;  /* 0x00000000002a7805 */ /* 0x000fe4000001ff00 */
[----:B------:R-:W-:Y:S02]  /*0ff0*/  CS2R R44, SRZ ;  /* 0x00000000002c7805 */ /* 0x000fe4000001ff00 */
[----:B------:R-:W-:Y:S02]  /*1000*/  CS2R R46, SRZ ;  /* 0x00000000002e7805 */ /* 0x000fe4000001ff00 */
[----:B------:R-:W-:Y:S02]  /*1010*/  CS2R R32, SRZ ;  /* 0x0000000000207805 */ /* 0x000fe4000001ff00 */
[----:B------:R-:W-:Y:S01]  /*1020*/  CS2R R34, SRZ ;  /* 0x0000000000227805 */ /* 0x000fe2000001ff00 */
[C---:B------:R-:W-:Y:S01]  /*1030*/  IMAD.SHL.U32 R5, R0.reuse, 0x8, RZ ;  /* 0x0000000800057824 */ /* 0x040fe200078e00ff */
[C---:B------:R-:W-:Y:S01]  /*1040*/  LOP3.LUT R7, R0.reuse, 0x8, RZ, 0xc0, !PT ;  /* 0x0000000800077812 */ /* 0x040fe200078ec0ff */
[----:B------:R-:W-:Y:S01]  /*1050*/  IMAD.SHL.U32 R6, R0, 0x2, RZ ;  /* 0x0000000200067824 */ /* 0x000fe200078e00ff */
[----:B------:R-:W-:Y:S06]  /*1060*/  @!P0 BRA `(.L_x_0) ;  /* 0x0000002000b88947 */ /* 0x000fec0003800000 */
[C---:B------:R-:W-:Y:S01]  /*1070*/  LOP3.LUT R8, R0.reuse, 0x1e0, RZ, 0xc0, !PT ;  /* 0x000001e000087812 */ /* 0x040fe200078ec0ff */
[----:B------:R-:W-:Y:S01]  /*1080*/  IMAD.SHL.U32 R12, R0, 0x40, RZ ;  /* 0x00000040000c7824 */ /* 0x000fe200078e00ff */
[----:B------:R-:W-:Y:S01]  /*1090*/  SHF.R.U32.HI R10, RZ, 0x2, R0 ;  /* 0x00000002ff0a7819 */ /* 0x000fe20000011600 */
[----:B------:R-:W0:Y:S01]  /*10a0*/  LDCU UR4, c[0x0][0x3c8] ;  /* 0x00007900ff0477ac */ /* 0x000e220008000800 */
[----:B------:R-:W-:Y:S01]  /*10b0*/  SHF.R.U32.HI R9, RZ, 0x1, R8 ;  /* 0x00000001ff097819 */ /* 0x000fe20000011608 */
[----:B------:R-:W-:Y:S01]  /*10c0*/  IMAD.SHL.U32 R7, R7, 0x2, RZ ;  /* 0x0000000207077824 */ /* 0x000fe200078e00ff */
[----:B------:R-:W-:Y:S01]  /*10d0*/  SGXT.U32 R8, R10, 0x3 ;  /* 0x000000030a08781a */ /* 0x000fe20000000000 */
[----:B------:R-:W1:Y:S01]  /*10e0*/  LDCU.64 UR14, c[0x0][0x388] ;  /* 0x00007100ff0e77ac */ /* 0x000e620008000a00 */
[----:B------:R-:W-:Y:S01]  /*10f0*/  SHF.R.S32.HI R14, RZ, 0x2, R0 ;  /* 0x00000002ff0e7819 */ /* 0x000fe20000011400 */
[----:B------:R-:W2:Y:S01]  /*1100*/  LDC.64 R10, c[0x0][0x3c0] ;  /* 0x0000f000ff0a7b82 */ /* 0x000ea20000000a00 */
[----:B------:R-:W-:Y:S01]  /*1110*/  LOP3.LUT R4, R4, R9, R8, 0xfe, !PT ;  /* 0x0000000904047212 */ /* 0x000fe200078efe08 */
[----:B------:R-:W3:Y:S01]  /*1120*/  LDCU.64 UR10, c[0x0][0x3d0] ;  /* 0x00007a00ff0a77ac */ /* 0x000ee20008000a00 */
[----:B------:R-:W-:Y:S01]  /*1130*/  LOP3.LUT R9, R0, 0x1, RZ, 0xc0, !PT ;  /* 0x0000000100097812 */ /* 0x000fe200078ec0ff */
[----:B------:R-:W-:Y:S01]  /*1140*/  IMAD.MOV.U32 R114, RZ, RZ, 0x3f800000 ;  /* 0x3f800000ff727424 */ /* 0x000fe200078e00ff */
[--C-:B------:R-:W-:Y:S01]  /*1150*/  SHF.R.S32.HI R13, RZ, 0x1, R0.reuse ;  /* 0x00000001ff0d7819 */ /* 0x100fe20000011400 */
[----:B------:R-:W-:Y:S01]  /*1160*/  IMAD.MOV.U32 R116, RZ, RZ, -0x800000 ;  /* 0xff800000ff747424 */ /* 0x000fe200078e00ff */
[----:B------:R-:W-:Y:S01]  /*1170*/  SGXT R14, R14, 0x1 ;  /* 0x000000010e0e781a */ /* 0x000fe20000000200 */
[----:B------:R-:W-:Y:S01]  /*1180*/  IMAD.MOV R16, RZ, RZ, -R9 ;  /* 0x000000ffff107224 */ /* 0x000fe200078e0a09 */
[----:B------:R-:W-:Y:S01]  /*1190*/  SGXT R13, R13, 0x1 ;  /* 0x000000010d0d781a */ /* 0x000fe20000000200 */
[----:B------:R-:W-:Y:S01]  /*11a0*/  IMAD.SHL.U32 R9, R9, 0x2, RZ ;  /* 0x0000000209097824 */ /* 0x000fe200078e00ff */
[----:B------:R-:W-:Y:S01]  /*11b0*/  LOP3.LUT R8, R0, 0x3, RZ, 0xc0, !PT ;  /* 0x0000000300087812 */ /* 0x000fe200078ec0ff */
[----:B------:R-:W4:Y:S01]  /*11c0*/  LDC.64 R106, c[0x0][0x390] ;  /* 0x0000e400ff6a7b82 */ /* 0x000f220000000a00 */
[----:B------:R-:W-:Y:S01]  /*11d0*/  LOP3.LUT R17, R14, 0x90, RZ, 0xc0, !PT ;  /* 0x000000900e117812 */ /* 0x000fe200078ec0ff */
[----:B------:R-:W-:Y:S01]  /*11e0*/  IMAD.MOV.U32 R115, RZ, RZ, -0x800000 ;  /* 0xff800000ff737424 */ /* 0x000fe200078e00ff */
[----:B------:R-:W-:Y:S01]  /*11f0*/  SHF.R.S32.HI R15, RZ, 0x3, R0 ;  /* 0x00000003ff0f7819 */ /* 0x000fe20000011400 */
[----:B------:R-:W-:Y:S01]  /*1200*/  IMAD.MOV.U32 R113, RZ, RZ, 0x3f800000 ;  /* 0x3f800000ff717424 */ /* 0x000fe200078e00ff */
[----:B------:R-:W-:Y:S01]  /*1210*/  LOP3.LUT R12, R12, 0x1c0, RZ, 0xc0, !PT ;  /* 0x000001c00c0c7812 */ /* 0x000fe200078ec0ff */
[----:B------:R-:W-:Y:S01]  /*1220*/  IMAD R8, R8, 0x20, R17 ;  /* 0x0000002008087824 */ /* 0x000fe200078e0211 */
[----:B------:R-:W-:-:S02]  /*1230*/  LOP3.LUT R14, R13, 0x840, RZ, 0xc0, !PT ;  /* 0x000008400d0e7812 */ /* 0x000fc400078ec0ff */
[----:B------:R-:W-:Y:S02]  /*1240*/  CS2R R36, SRZ ;  /* 0x0000000000247805 */ /* 0x000fe4000001ff00 */
[----:B------:R-:W-:Y:S02]  /*1250*/  LOP3.LUT R13, R16, 0x210, RZ, 0xc0, !PT ;  /* 0x00000210100d7812 */ /* 0x000fe400078ec0ff */
[----:B------:R-:W-:Y:S01]  /*1260*/  CS2R R38, SRZ ;  /* 0x0000000000267805 */ /* 0x000fe2000001ff00 */
[----:B------:R-:W5:Y:S01]  /*1270*/  LDC R16, c[0x0][0x3d8] ;  /* 0x0000f600ff107b82 */ /* 0x000f620000000800 */
[----:B------:R-:W-:Y:S01]  /*1280*/  SGXT R15, R15, 0x1 ;  /* 0x000000010f0f781a */ /* 0x000fe20000000200 */
[----:B--2---:R-:W-:Y:S01]  /*1290*/  IMAD R10, R10, UR8, RZ ;  /* 0x000000080a0a7c24 */ /* 0x004fe2000f8e02ff */
[----:B------:R-:W-:Y:S01]  /*12a0*/  LOP3.LUT R5, R12, 0x30, R5, 0xf8, !PT ;  /* 0x000000300c057812 */ /* 0x000fe200078ef805 */
[----:B------:R-:W-:Y:S01]  /*12b0*/  IMAD.SHL.U32 R12, R0, 0x10, RZ ;  /* 0x00000010000c7824 */ /* 0x000fe200078e00ff */
[----:B------:R-:W-:-:S02]  /*12c0*/  LOP3.LUT R109, R8, R7, RZ, 0x3c, !PT ;  /* 0x00000007086d7212 */ /* 0x000fc400078e3cff */
[----:B------:R-:W-:Y:S02]  /*12d0*/  CS2R R60, SRZ ;  /* 0x00000000003c7805 */ /* 0x000fe4000001ff00 */
[----:B------:R-:W-:Y:S02]  /*12e0*/  LOP3.LUT R14, R14, 0x420, R15, 0xf8, !PT ;  /* 0x000004200e0e7812 */ /* 0x000fe400078ef80f */
[----:B------:R-:W-:Y:S02]  /*12f0*/  CS2R R62, SRZ ;  /* 0x00000000003e7805 */ /* 0x000fe4000001ff00 */
[----:B------:R-:W-:Y:S02]  /*1300*/  LOP3.LUT R13, R13, 0x1f0, R0, 0x78, !PT ;  /* 0x000001f00d0d7812 */ /* 0x000fe400078e7800 */
[----:B------:R-:W-:Y:S02]  /*1310*/  CS2R R52, SRZ ;  /* 0x0000000000347805 */ /* 0x000fe4000001ff00 */
[----:B------:R-:W-:-:S02]  /*1320*/  LOP3.LUT R5, R5, 0x30, R6, 0x78, !PT ;  /* 0x0000003005057812 */ /* 0x000fc400078e7806 */
[----:B------:R-:W-:Y:S02]  /*1330*/  CS2R R54, SRZ ;  /* 0x0000000000367805 */ /* 0x000fe4000001ff00 */
[C---:B------:R-:W-:Y:S02]  /*1340*/  LOP3.LUT R8, R0.reuse, 0x4, RZ, 0xc0, !PT ;  /* 0x0000000400087812 */ /* 0x040fe400078ec0ff */
[----:B------:R-:W-:Y:S02]  /*1350*/  CS2R R64, SRZ ;  /* 0x0000000000407805 */ /* 0x000fe4000001ff00 */
[----:B------:R-:W-:Y:S02]  /*1360*/  SHF.R.U32.HI R108, RZ, 0x1, R0 ;  /* 0x00000001ff6c7819 */ /* 0x000fe40000011600 */
[----:B------:R-:W-:Y:S02]  /*1370*/  CS2R R66, SRZ ;  /* 0x0000000000427805 */ /* 0x000fe4000001ff00 */
[----:B------:R-:W-:-:S02]  /*1380*/  LOP3.LUT R6, R0, 0x3f, RZ, 0xc0, !PT ;  /* 0x0000003f00067812 */ /* 0x000fc400078ec0ff */
[----:B------:R-:W-:Y:S02]  /*1390*/  CS2R R40, SRZ ;  /* 0x0000000000287805 */ /* 0x000fe4000001ff00 */
[----:B------:R-:W-:Y:S02]  /*13a0*/  LOP3.LUT R13, R13, R14, RZ, 0x3c, !PT ;  /* 0x0000000e0d0d7212 */ /* 0x000fe400078e3cff */
[----:B------:R-:W-:Y:S02]  /*13b0*/  CS2R R42, SRZ ;  /* 0x00000000002a7805 */ /* 0x000fe4000001ff00 */
[----:B------:R-:W-:Y:S01]  /*13c0*/  LEA R8, R8, UR7, 0xa ;  /* 0x0000000708087c11 */ /* 0x000fe2000f8e50ff */
[----:B0-----:R-:W-:Y:S01]  /*13d0*/  IMAD R7, R6, UR4, RZ ;  /* 0x0000000406077c24 */ /* 0x001fe2000f8e02ff */
[----:B------:R-:W-:Y:S01]  /*13e0*/  SGXT.U32 R108, R108, 0x1 ;  /* 0x000000016c6c781a */ /* 0x000fe20000000000 */
[----:B---3--:R-:W-:Y:S01]  /*13f0*/  UIMAD UR4, UR8, UR10, URZ ;  /* 0x0000000a080472a4 */ /* 0x008fe2000f8e02ff */
[----:B------:R-:W-:Y:S01]  /*1400*/  LOP3.LUT R9, R9, 0x1c, R0, 0xf8, !PT ;  /* 0x0000001c09097812 */ /* 0x000fe200078ef800 */
[----:B------:R-:W-:Y:S01]  /*1410*/  IMAD.IADD R111, R13, 0x1, R8 ;  /* 0x000000010d6f7824 */ /* 0x000fe200078e0208 */
[----:B------:R-:W-:Y:S01]  /*1420*/  LOP3.LUT R6, R0, 0x1f, RZ, 0xc0, !PT ;  /* 0x0000001f00067812 */ /* 0x000fe200078ec0ff */
[----:B------:R-:W-:Y:S01]  /*1430*/  USHF.R.S32.HI UR5, URZ, 0x1f, UR4 ;  /* 0x0000001fff057899 */ /* 0x000fe20008011404 */
[----:B------:R-:W-:-:S02]  /*1440*/  LOP3.LUT R108, R9, R108, RZ, 0xfc, !PT ;  /* 0x0000006c096c7212 */ /* 0x000fc400078efcff */
[----:B------:R-:W-:Y:S02]  /*1450*/  CS2R R44, SRZ ;  /* 0x00000000002c7805 */ /* 0x000fe4000001ff00 */
[--C-:B------:R-:W-:Y:S02]  /*1460*/  SHF.R.U32.HI R9, RZ, 0x5, R0.reuse ;  /* 0x00000005ff097819 */ /* 0x100fe40000011600 */
[----:B------:R-:W-:Y:S02]  /*1470*/  CS2R R46, SRZ ;  /* 0x00000000002e7805 */ /* 0x000fe4000001ff00 */
[----:B------:R-:W-:Y:S02]  /*1480*/  SHF.R.U32.HI R8, RZ, 0x6, R0 ;  /* 0x00000006ff087819 */ /* 0x000fe40000011600 */
[----:B------:R-:W-:Y:S02]  /*1490*/  CS2R R68, SRZ ;  /* 0x0000000000447805 */ /* 0x000fe4000001ff00 */
[----:B------:R-:W-:-:S02]  /*14a0*/  SHF.R.S32.HI R15, RZ, 0x1f, R7 ;  /* 0x0000001fff0f7819 */ /* 0x000fc40000011407 */
[----:B------:R-:W-:Y:S02]  /*14b0*/  CS2R R70, SRZ ;  /* 0x0000000000467805 */ /* 0x000fe4000001ff00 */
[--C-:B-1----:R-:W-:Y:S01]  /*14c0*/  IADD3 R17, P0, P1, R7, UR14, R10.reuse ;  /* 0x0000000e07117c10 */ /* 0x102fe2000f91e00a */
[----:B------:R-:W-:Y:S01]  /*14d0*/  IMAD R7, R6, UR11, RZ ;  /* 0x0000000b06077c24 */ /* 0x000fe2000f8e02ff */
[----:B------:R-:W-:Y:S02]  /*14e0*/  LOP3.LUT R12, R12, 0x100, RZ, 0xc0, !PT ;  /* 0x000001000c0c7812 */ /* 0x000fe400078ec0ff */
[----:B------:R-:W-:Y:S02]  /*14f0*/  CS2R R32, SRZ ;  /* 0x0000000000207805 */ /* 0x000fe4000001ff00 */
[----:B------:R-:W-:Y:S02]  /*1500*/  SHF.R.S32.HI R10, RZ, 0x1f, R10 ;  /* 0x0000001fff0a7819 */ /* 0x000fe4000001140a */
[----:B------:R-:W-:-:S02]  /*1510*/  CS2R R34, SRZ ;  /* 0x0000000000227805 */ /* 0x000fc4000001ff00 */
[----:B------:R-:W-:Y:S01]  /*1520*/  SGXT.U32 R6, R9, 0x4 ;  /* 0x000000040906781a */ /* 0x000fe20000000000 */
[----:B------:R-:W0:Y:S01]  /*1530*/  LDCU UR10, c[0x0][0x3a8] ;  /* 0x00007500ff0a77ac */ /* 0x000e220008000800 */
[----:B------:R-:W-:Y:S02]  /*1540*/  SGXT.U32 R8, R8, 0x3 ;  /* 0x000000030808781a */ /* 0x000fe40000000000 */
[----:B------:R-:W-:Y:S01]  /*1550*/  IADD3 R109, PT, PT, R109, UR7, R12 ;  /* 0x000000076d6d7c10 */ /* 0x000fe2000fffe00c */
[----:B-----5:R-:W-:Y:S01]  /*1560*/  IMAD R99, R6, R16, RZ ;  /* 0x0000001006637224 */ /* 0x020fe200078e02ff */
[----:B------:R-:W-:Y:S01]  /*1570*/  IADD3.X R15, PT, PT, R15, UR15, R10, P0, P1 ;  /* 0x0000000f0f0f7c10 */ /* 0x000fe200087e240a */
[----:B------:R-:W-:Y:S01]  /*1580*/  IMAD R8, R8, R11, RZ ;  /* 0x0000000b08087224 */ /* 0x000fe200078e02ff */
[----:B------:R-:W-:Y:S01]  /*1590*/  LEA.HI R10, R0, 0x8, RZ, 0x1a ;  /* 0x00000008000a7811 */ /* 0x000fe200078fd0ff */
[----:B------:R-:W-:Y:S01]  /*15a0*/  IMAD R101, R16, 0x10, R99 ;  /* 0x0000001010657824 */ /* 0x000fe200078e0263 */
[----:B------:R-:W-:Y:S01]  /*15b0*/  LEA.HI R12, R0, 0x18, RZ, 0x1a ;  /* 0x00000018000c7811 */ /* 0x000fe200078fd0ff */
[----:B------:R-:W-:Y:S01]  /*15c0*/  UMOV UR6, URZ ;  /* 0x000000ff00067c82 */ /* 0x000fe20008000000 */
[----:B------:R-:W-:Y:S01]  /*15d0*/  IADD3 R6, P0, PT, R8, R17, RZ ;  /* 0x0000001108067210 */ /* 0x000fe20007f1e0ff */
[-C--:B------:R-:W-:Y:S01]  /*15e0*/  IMAD R10, R10, R11.reuse, RZ ;  /* 0x0000000b0a0a7224 */ /* 0x080fe200078e02ff */
[----:B----4-:R-:W-:Y:S01]  /*15f0*/  IADD3 R106, P3, P4, R7, UR4, R106 ;  /* 0x00000004076a7c10 */ /* 0x010fe2000fc7e06a */
[----:B------:R-:W-:Y:S01]  /*1600*/  IMAD R97, R12, R11, RZ ;  /* 0x0000000b0c617224 */ /* 0x000fe200078e02ff */
[----:B------:R-:W-:Y:S01]  /*1610*/  SHF.R.S32.HI R14, RZ, 0x1f, R7 ;  /* 0x0000001fff0e7819 */ /* 0x000fe20000011407 */
[----:B------:R-:W-:Y:S01]  /*1620*/  IMAD R12, R11, 0x10, R8 ;  /* 0x000000100b0c7824 */ /* 0x000fe200078e0208 */
[----:B------:R-:W-:Y:S01]  /*1630*/  IADD3 R7, P1, PT, R10, R17, RZ ;  /* 0x000000110a077210 */ /* 0x000fe20007f3e0ff */
[----:B------:R-:W-:Y:S01]  /*1640*/  IMAD R103, R16, 0x10, R101 ;  /* 0x0000001010677824 */ /* 0x000fe200078e0265 */
[----:B------:R-:W-:Y:S01]  /*1650*/  LEA.HI.X.SX32 R8, R8, R15, 0x1, P0 ;  /* 0x0000000f08087211 */ /* 0x000fe200000f0eff */
[----:B------:R-:W-:Y:S01]  /*1660*/  UMOV UR4, URZ ;  /* 0x000000ff00047c82 */ /* 0x000fe20008000000 */
[-C--:B------:R-:W-:Y:S01]  /*1670*/  IADD3 R98, P2, PT, R97, R17.reuse, RZ ;  /* 0x0000001161627210 */ /* 0x080fe20007f5e0ff */
[----:B------:R-:W-:Y:S01]  /*1680*/  IMAD R105, R16, 0x10, R103 ;  /* 0x0000001010697824 */ /* 0x000fe200078e0267 */
[----:B------:R-:W-:-:S02]  /*1690*/  IADD3 R96, P0, PT, R12, R17, RZ ;  /* 0x000000110c607210 */ /* 0x000fc40007f1e0ff */
[-C--:B------:R-:W-:Y:S02]  /*16a0*/  LEA.HI.X.SX32 R9, R10, R15.reuse, 0x1, P1 ;  /* 0x0000000f0a097211 */ /* 0x080fe400008f0eff */
[-C--:B------:R-:W-:Y:S02]  /*16b0*/  LEA.HI.X.SX32 R97, R97, R15.reuse, 0x1, P2 ;  /* 0x0000000f61617211 */ /* 0x080fe400010f0eff */
[----:B------:R-:W-:Y:S02]  /*16c0*/  LEA.HI.X.SX32 R10, R12, R15, 0x1, P0 ;  /* 0x0000000f0c0a7211 */ /* 0x000fe400000f0eff */
[----:B------:R-:W-:Y:S01]  /*16d0*/  IADD3.X R14, PT, PT, R14, UR5, R107, P3, P4 ;  /* 0x000000050e0e7c10 */ /* 0x000fe20009fe846b */
[----:B------:R-:W-:Y:S01]  /*16e0*/  IMAD.MOV.U32 R107, RZ, RZ, RZ ;  /* 0x000000ffff6b7224 */ /* 0x000fe200078e00ff */
[-C--:B------:R-:W-:Y:S01]  /*16f0*/  IADD3 R100, P0, PT, R99, R106.reuse, RZ ;  /* 0x0000006a63647210 */ /* 0x080fe20007f1e0ff */
[----:B------:R-:W-:Y:S01]  /*1700*/  UMOV UR5, URZ ;  /* 0x000000ff00057c82 */ /* 0x000fe20008000000 */
[----:B------:R-:W-:-:S02]  /*1710*/  IADD3 R102, P1, PT, R101, R106, RZ ;  /* 0x0000006a65667210 */ /* 0x000fc40007f3e0ff */
[-C--:B------:R-:W-:Y:S02]  /*1720*/  IADD3 R104, P2, PT, R103, R106.reuse, RZ ;  /* 0x0000006a67687210 */ /* 0x080fe40007f5e0ff */
[----:B------:R-:W-:Y:S02]  /*1730*/  IADD3 R106, P3, PT, R105, R106, RZ ;  /* 0x0000006a696a7210 */ /* 0x000fe40007f7e0ff */
[-C--:B------:R-:W-:Y:S02]  /*1740*/  LEA.HI.X.SX32 R99, R99, R14.reuse, 0x1, P0 ;  /* 0x0000000e63637211 */ /* 0x080fe400000f0eff */
[-C--:B------:R-:W-:Y:S02]  /*1750*/  LEA.HI.X.SX32 R101, R101, R14.reuse, 0x1, P1 ;  /* 0x0000000e65657211 */ /* 0x080fe400008f0eff */
[-C--:B------:R-:W-:Y:S02]  /*1760*/  LEA.HI.X.SX32 R103, R103, R14.reuse, 0x1, P2 ;  /* 0x0000000e67677211 */ /* 0x080fe400010f0eff */
[----:B------:R-:W-:-:S02]  /*1770*/  LEA.HI.X.SX32 R105, R105, R14, 0x1, P3 ;  /* 0x0000000e69697211 */ /* 0x000fc400018f0eff */
[--C-:B------:R-:W-:Y:S02]  /*1780*/  SHF.R.S32.HI R14, RZ, 0x7, R0.reuse ;  /* 0x00000007ff0e7819 */ /* 0x100fe40000011400 */
[----:B------:R-:W-:Y:S02]  /*1790*/  SHF.R.U32.HI R12, RZ, 0x3, R0 ;  /* 0x00000003ff0c7819 */ /* 0x000fe40000011600 */
[----:B------:R-:W-:Y:S02]  /*17a0*/  SGXT R14, R14, 0x1 ;  /* 0x000000010e0e781a */ /* 0x000fe40000000200 */
[----:B------:R-:W-:Y:S02]  /*17b0*/  LOP3.LUT R13, R12, 0x30, RZ, 0xc0, !PT ;  /* 0x000000300c0d7812 */ /* 0x000fe400078ec0ff */
[----:B------:R-:W-:Y:S02]  /*17c0*/  LOP3.LUT R15, R14, 0x90, RZ, 0xc0, !PT ;  /* 0x000000900e0f7812 */ /* 0x000fe400078ec0ff */
[----:B------:R-:W-:-:S02]  /*17d0*/  LOP3.LUT P5, RZ, R0, 0x2, RZ, 0xc0, !PT ;  /* 0x0000000200ff7812 */ /* 0x000fc400078ac0ff */
[----:B------:R-:W-:Y:S02]  /*17e0*/  LOP3.LUT P6, RZ, R0, 0x1, RZ, 0xc0, !PT ;  /* 0x0000000100ff7812 */ /* 0x000fe400078cc0ff */
[--C-:B------:R-:W-:Y:S02]  /*17f0*/  LOP3.LUT R112, R13, 0x1ff, R0.reuse, 0x78, !PT ;  /* 0x000001ff0d707812 */ /* 0x100fe400078e7800 */
[----:B0-----:R-:W-:-:S09]  /*1800*/  LOP3.LUT R110, R15, 0x17f, R0, 0x78, !PT ;  /* 0x0000017f0f6e7812 */ /* 0x001fd200078e7800 */
.L_x_1:
[----:B------:R-:W-:Y:S02]  /*1810*/  SHF.R.S32.HI R16, RZ, 0x1f, R107 ;  /* 0x0000001fff107819 */ /* 0x000fe4000001146b */
[C---:B------:R-:W-:Y:S02]  /*1820*/  IADD3 R12, P0, PT, R107.reuse, R6, RZ ;  /* 0x000000066b0c7210 */ /* 0x040fe40007f1e0ff */
[C---:B------:R-:W-:Y:S02]  /*1830*/  IADD3 R28, P2, PT, R107.reuse, R96, RZ ;  /* 0x000000606b1c7210 */ /* 0x040fe40007f5e0ff */
[C---:B------:R-:W-:Y:S01]  /*1840*/  IADD3 R14, P1, PT, R107.reuse, R7, RZ ;  /* 0x000000076b0e7210 */ /* 0x040fe20007f3e0ff */
[C---:B------:R-:W-:Y:S01]  /*1850*/  IMAD.X R13, R16.reuse, 0x1, R8, P0 ;  /* 0x00000001100d7824 */ /* 0x040fe200000e0608 */
[----:B------:R-:W-:Y:S01]  /*1860*/  IADD3 R30, P0, PT, R107, R98, RZ ;  /* 0x000000626b1e7210 */ /* 0x000fe20007f1e0ff */
[C---:B------:R-:W-:Y:S02]  /*1870*/  IMAD.X R29, R16.reuse, 0x1, R10, P2 ;  /* 0x00000001101d7824 */ /* 0x040fe400010e060a */
[C---:B------:R-:W-:Y:S01]  /*1880*/  IMAD.X R15, R16.reuse, 0x1, R9, P1 ;  /* 0x00000001100f7824 */ /* 0x040fe200008e0609 */
[----:B------:R-:W2:Y:S01]  /*1890*/  LDG.E.U8 R49, desc[UR12][R12.64] ;  /* 0x0000000c0c317981 */ /* 0x000ea2000c1e1100 */
[----:B------:R-:W-:-:S03]  /*18a0*/  IMAD.X R31, R16, 0x1, R97, P0 ;  /* 0x00000001101f7824 */ /* 0x000fc600000e0661 */
[----:B------:R-:W3:Y:S04]  /*18b0*/  LDG.E.U8 R51, desc[UR12][R14.64] ;  /* 0x0000000c0e337981 */ /* 0x000ee8000c1e1100 */
[----:B------:R-:W4:Y:S04]  /*18c0*/  LDG.E.U8 R29, desc[UR12][R28.64] ;  /* 0x0000000c1c1d7981 */ /* 0x000f28000c1e1100 */
[----:B------:R-:W5:Y:S01]  /*18d0*/  LDG.E.U8 R31, desc[UR12][R30.64] ;  /* 0x0000000c1e1f7981 */ /* 0x000f62000c1e1100 */
[----:B------:R-:W-:Y:S01]  /*18e0*/  USHF.R.S32.HI UR9, URZ, 0x1f, UR4 ;  /* 0x0000001fff097899 */ /* 0x000fe20008011404 */
[----:B------:R-:W-:Y:S06]  /*18f0*/  BAR.SYNC.DEFER_BLOCKING 0x0 ;  /* 0x0000000000007b1d */ /* 0x000fec0000010000 */
[----:B--2---:R-:W-:Y:S04]  /*1900*/  STS.U8 [R112+UR7+0x8000], R49 ;  /* 0x0080003170007988 */ /* 0x004fe80008000007 */
[----:B---3--:R-:W-:Y:S04]  /*1910*/  STS.U8 [R112+UR7+0x8200], R51 ;  /* 0x0082003370007988 */ /* 0x008fe80008000007 */
[----:B----4-:R-:W-:Y:S04]  /*1920*/  STS.U8 [R112+UR7+0x8400], R29 ;  /* 0x0084001d70007988 */ /* 0x010fe80008000007 */
[----:B-----5:R-:W-:Y:S01]  /*1930*/  STS.U8 [R112+UR7+0x8600], R31 ;  /* 0x0086001f70007988 */ /* 0x020fe20008000007 */
[----:B------:R-:W-:Y:S06]  /*1940*/  BAR.SYNC.DEFER_BLOCKING 0x0 ;  /* 0x0000000000007b1d */ /* 0x000fec0000010000 */
[----:B------:R-:W0:Y:S04]  /*1950*/  LDSM.16.M88.4 R16, [R5+UR7+0x8000] ;  /* 0x008000070510783b */ /* 0x000e280008000200 */
[----:B------:R-:W1:Y:S04]  /*1960*/  LDSM.16.MT88.4 R20, [R111] ;  /* 0x000000006f14783b */ /* 0x000e680000004200 */
[----:B------:R-:W2:Y:S04]  /*1970*/  LDSM.16.MT88.4 R24, [R111+0x2000] ;  /* 0x002000006f18783b */ /* 0x000ea80000004200 */
[----:B------:R-:W3:Y:S04]  /*1980*/  LDSM.16.M88.4 R12, [R5+UR7+0x8200] ;  /* 0x00820007050c783b */ /* 0x000ee80008000200 */
[----:B------:R-:W4:Y:S04]  /*1990*/  LDSM.16.M88.4 R84, [R5+UR7+0x8400] ;  /* 0x008400070554783b */ /* 0x000f280008000200 */
[----:B------:R-:W5:Y:S04]  /*19a0*/  LDSM.16.M88.4 R72, [R5+UR7+0x8600] ;  /* 0x008600070548783b */ /* 0x000f680008000200 */
[----:B------:R-:W5:Y:S01]  /*19b0*/  LDSM.16.MT88.4 R76, [R111+0x6000] ;  /* 0x006000006f4c783b */ /* 0x000f620000004200 */
[----:B0-----:R-:W-:-:S02]  /*19c0*/  F2FP.F16.E4M3.UNPACK_B R56, R16 ;  /* 0x00000010ff38723e */ /* 0x001fc400020006ff */
[-C--:B------:R-:W-:Y:S01]  /*19d0*/  F2FP.F16.E4M3.UNPACK_B R57, R17.reuse ;  /* 0x00000011ff39723e */ /* 0x080fe200020006ff */
[----:B-1----:R-:W-:Y:S01]  /*19e0*/  IMAD.MOV.U32 R28, RZ, RZ, R20 ;  /* 0x000000ffff1c7224 */ /* 0x002fe200078e0014 */
[----:B------:R-:W-:Y:S01]  /*19f0*/  F2FP.F16.E4M3.UNPACK_B R16, R16.H1 ;  /* 0x00000010ff10723e */ /* 0x000fe200030006ff */
[----:B------:R-:W-:Y:S01]  /*1a00*/  IMAD.MOV.U32 R29, RZ, RZ, R22 ;  /* 0x000000ffff1d7224 */ /* 0x000fe200078e0016 */
[----:B------:R-:W-:Y:S01]  /*1a10*/  F2FP.F16.E4M3.UNPACK_B R17, R17.H1 ;  /* 0x00000011ff11723e */ /* 0x000fe200030006ff */
[----:B--2---:R-:W-:Y:S02]  /*1a20*/  IMAD.MOV.U32 R30, RZ, RZ, R24 ;  /* 0x000000ffff1e7224 */ /* 0x004fe400078e0018 */
[----:B------:R-:W-:Y:S01]  /*1a30*/  IMAD.MOV.U32 R31, RZ, RZ, R26 ;  /* 0x000000ffff1f7224 */ /* 0x000fe200078e001a */
[----:B---3--:R-:W-:Y:S01]  /*1a40*/  F2FP.F16.E4M3.UNPACK_B R88, R12 ;  /* 0x0000000cff58723e */ /* 0x008fe200020006ff */
[----:B------:R-:W-:Y:S01]  /*1a50*/  IMAD.MOV.U32 R48, RZ, RZ, R20 ;  /* 0x000000ffff307224 */ /* 0x000fe200078e0014 */
[----:B------:R-:W-:Y:S01]  /*1a60*/  F2FP.F16.E4M3.UNPACK_B R89, R13 ;  /* 0x0000000dff59723e */ /* 0x000fe200020006ff */
[----:B------:R-:W-:Y:S01]  /*1a70*/  IMAD.MOV.U32 R49, RZ, RZ, R22 ;  /* 0x000000ffff317224 */ /* 0x000fe200078e0016 */
[----:B----4-:R-:W-:-:S02]  /*1a80*/  F2FP.F16.E4M3.UNPACK_B R80, R84 ;  /* 0x00000054ff50723e */ /* 0x010fc400020006ff */
[C---:B------:R-:W-:Y:S01]  /*1a90*/  HMMA.16816.F32 R56, R28.reuse, R56, RZ ;  /* 0x000000381c38723c */ /* 0x040fe200000018ff */
[----:B------:R-:W-:Y:S01]  /*1aa0*/  F2FP.F16.E4M3.UNPACK_B R81, R85 ;  /* 0x00000055ff51723e */ /* 0x000fe200020006ff */
[----:B------:R-:W-:Y:S01]  /*1ab0*/  IMAD.MOV.U32 R50, RZ, RZ, R24 ;  /* 0x000000ffff327224 */ /* 0x000fe200078e0018 */
[----:B------:R-:W-:Y:S01]  /*1ac0*/  F2FP.F16.E4M3.UNPACK_B R12, R12.H1 ;  /* 0x0000000cff0c723e */ /* 0x000fe200030006ff */
[----:B------:R-:W-:Y:S01]  /*1ad0*/  IMAD.MOV.U32 R51, RZ, RZ, R26 ;  /* 0x000000ffff337224 */ /* 0x000fe200078e001a */
[----:B------:R-:W-:Y:S01]  /*1ae0*/  F2FP.F16.E4M3.UNPACK_B R13, R13.H1 ;  /* 0x0000000dff0d723e */ /* 0x000fe200030006ff */
[----:B------:R-:W-:Y:S01]  /*1af0*/  IMAD.MOV.U32 R92, RZ, RZ, R21 ;  /* 0x000000ffff5c7224 */ /* 0x000fe200078e0015 */
[----:B------:R-:W-:Y:S01]  /*1b00*/  F2FP.F16.E4M3.UNPACK_B R84, R84.H1 ;  /* 0x00000054ff54723e */ /* 0x000fe200030006ff */
[----:B------:R-:W-:Y:S01]  /*1b10*/  HMMA.16816.F32 R88, R28, R88, RZ ;  /* 0x000000581c58723c */ /* 0x000fe200000018ff */
[----:B------:R-:W-:Y:S01]  /*1b20*/  IMAD.MOV.U32 R93, RZ, RZ, R23 ;  /* 0x000000ffff5d7224 */ /* 0x000fe200078e0017 */
[----:B------:R-:W-:Y:S01]  /*1b30*/  F2FP.F16.E4M3.UNPACK_B R85, R85.H1 ;  /* 0x00000055ff55723e */ /* 0x000fe200030006ff */
[----:B------:R-:W-:-:S02]  /*1b40*/  IMAD.MOV.U32 R94, RZ, RZ, R25 ;  /* 0x000000ffff5e7224 */ /* 0x000fc400078e0019 */
[----:B------:R-:W-:Y:S02]  /*1b50*/  IMAD.MOV.U32 R95, RZ, RZ, R27 ;  /* 0x000000ffff5f7224 */ /* 0x000fe400078e001b */
[----:B------:R-:W-:Y:S01]  /*1b60*/  IMAD.MOV.U32 R20, RZ, RZ, R21 ;  /* 0x000000ffff147224 */ /* 0x000fe200078e0015 */
[----:B------:R-:W-:Y:S01]  /*1b70*/  HMMA.16816.F32 R80, R28, R80, RZ ;  /* 0x000000501c50723c */ /* 0x000fe200000018ff */
[-C--:B-----5:R-:W-:Y:S01]  /*1b80*/  F2FP.F16.E4M3.UNPACK_B R28, R72.reuse ;  /* 0x00000048ff1c723e */ /* 0x0a0fe200020006ff */
[----:B------:R-:W-:Y:S01]  /*1b90*/  IMAD.MOV.U32 R30, RZ, RZ, R25 ;  /* 0x000000ffff1e7224 */ /* 0x000fe200078e0019 */
[-C--:B------:R-:W-:Y:S01]  /*1ba0*/  F2FP.F16.E4M3.UNPACK_B R29, R73.reuse ;  /* 0x00000049ff1d723e */ /* 0x080fe200020006ff */
[----:B------:R-:W-:Y:S01]  /*1bb0*/  IMAD.MOV.U32 R31, RZ, RZ, R27 ;  /* 0x000000ffff1f7224 */ /* 0x000fe200078e001b */
[----:B------:R-:W-:Y:S01]  /*1bc0*/  F2FP.F16.E4M3.UNPACK_B R72, R72.H1 ;  /* 0x00000048ff48723e */ /* 0x000fe200030006ff */
[----:B------:R-:W-:Y:S01]  /*1bd0*/  IMAD.MOV.U32 R22, RZ, RZ, R25 ;  /* 0x000000ffff167224 */ /* 0x000fe200078e0019 */
[----:B------:R-:W-:-:S03]  /*1be0*/  F2FP.F16.E4M3.UNPACK_B R73, R73.H1 ;  /* 0x00000049ff49723e */ /* 0x000fc600030006ff */
[----:B------:R-:W-:Y:S01]  /*1bf0*/  HMMA.16816.F32 R48, R48, R28, RZ ;  /* 0x0000001c3030723c */ /* 0x000fe200000018ff */
[----:B------:R-:W-:Y:S02]  /*1c00*/  IMAD.MOV.U32 R28, RZ, RZ, R21 ;  /* 0x000000ffff1c7224 */ /* 0x000fe400078e0015 */
[--C-:B------:R-:W-:Y:S02]  /*1c10*/  IMAD.MOV.U32 R29, RZ, RZ, R23.reuse ;  /* 0x000000ffff1d7224 */ /* 0x100fe400078e0017 */
[----:B------:R-:W-:Y:S02]  /*1c20*/  IMAD.MOV.U32 R21, RZ, RZ, R23 ;  /* 0x000000ffff157224 */ /* 0x000fe400078e0017 */
[----:B------:R-:W-:Y:S01]  /*1c30*/  IMAD.MOV.U32 R23, RZ, RZ, R27 ;  /* 0x000000ffff177224 */ /* 0x000fe200078e001b */
[----:B------:R-:W-:Y:S08]  /*1c40*/  HMMA.16816.F32 R88, R92, R12, R88 ;  /* 0x0000000c5c58723c */ /* 0x000ff00000001858 */
[----:B------:R-:W-:Y:S01]  /*1c50*/  HMMA.16816.F32 R56, R28, R16, R56 ;  /* 0x000000101c38723c */ /* 0x000fe20000001838 */
[----:B------:R-:W-:Y:S01]  /*1c60*/  IADD3 R16, P0, PT, R100, UR4, RZ ;  /* 0x0000000464107c10 */ /* 0x000fe2000ff1e0ff */
[----:B------:R-:W0:Y:S03]  /*1c70*/  LDSM.16.MT88.4 R28, [R111+0x4000] ;  /* 0x004000006f1c783b */ /* 0x000e260000004200 */
[----:B------:R-:W-:-:S02]  /*1c80*/  IADD3.X R17, PT, PT, R99, UR9, RZ, P0, !PT ;  /* 0x0000000963117c10 */ /* 0x000fc400087fe4ff */
[----:B------:R-:W-:Y:S01]  /*1c90*/  IADD3 R118, P0, PT, R102, UR4, RZ ;  /* 0x0000000466767c10 */ /* 0x000fe2000ff1e0ff */
[----:B------:R-:W-:Y:S01]  /*1ca0*/  HMMA.16816.F32 R80, R92, R84, R80 ;  /* 0x000000545c50723c */ /* 0x000fe20000001850 */
[----:B------:R-:W-:Y:S01]  /*1cb0*/  IADD3 R94, P1, PT, R104, UR4, RZ ;  /* 0x00000004685e7c10 */ /* 0x000fe2000ff3e0ff */
[----:B------:R1:W2:Y:S01]  /*1cc0*/  LDG.E.U8 R85, desc[UR12][R16.64] ;  /* 0x0000000c10557981 */ /* 0x0002a2000c1e1100 */
[----:B------:R-:W-:Y:S01]  /*1cd0*/  IADD3 R92, P2, PT, R106, UR4, RZ ;  /* 0x000000046a5c7c10 */ /* 0x000fe2000ff5e0ff */
[----:B------:R-:W-:Y:S01]  /*1ce0*/  IMAD.MOV.U32 R26, RZ, RZ, R76 ;  /* 0x000000ffff1a7224 */ /* 0x000fe200078e004c */
[----:B------:R-:W-:Y:S01]  /*1cf0*/  IADD3.X R119, PT, PT, R101, UR9, RZ, P0, !PT ;  /* 0x0000000965777c10 */ /* 0x000fe200087fe4ff */
[----:B------:R-:W-:Y:S01]  /*1d00*/  IMAD.MOV.U32 R27, RZ, RZ, R78 ;  /* 0x000000ffff1b7224 */ /* 0x000fe200078e004e */
[----:B------:R-:W-:Y:S01]  /*1d10*/  IADD3.X R95, PT, PT, R103, UR9, RZ, P1, !PT ;  /* 0x00000009675f7c10 */ /* 0x000fe20008ffe4ff */
[----:B------:R-:W-:Y:S01]  /*1d20*/  HMMA.16816.F32 R20, R20, R72, R48 ;  /* 0x000000481414723c */ /* 0x000fe20000001830 */
[----:B------:R-:W-:Y:S01]  /*1d30*/  IADD3.X R93, PT, PT, R105, UR9, RZ, P2, !PT ;  /* 0x00000009695d7c10 */ /* 0x000fe200097fe4ff */
[----:B------:R-:W3:Y:S01]  /*1d40*/  LDG.E.U8 R73, desc[UR12][R118.64] ;  /* 0x0000000c76497981 */ /* 0x000ee2000c1e1100 */
[----:B------:R-:W-:-:S02]  /*1d50*/  F2FP.F16.E4M3.UNPACK_B R12, R18 ;  /* 0x00000012ff0c723e */ /* 0x000fc400020006ff */
[----:B------:R-:W-:Y:S01]  /*1d60*/  F2FP.F16.E4M3.UNPACK_B R13, R19 ;  /* 0x00000013ff0d723e */ /* 0x000fe200020006ff */
[----:B------:R4:W5:Y:S04]  /*1d70*/  LDG.E.U8 R51, desc[UR12][R94.64] ;  /* 0x0000000c5e337981 */ /* 0x000968000c1e1100 */
[----:B------:R-:W5:Y:S01]  /*1d80*/  LDG.E.U8 R49, desc[UR12][R92.64] ;  /* 0x0000000c5c317981 */ /* 0x000f62000c1e1100 */
[----:B0-----:R-:W-:Y:S02]  /*1d90*/  IMAD.MOV.U32 R24, RZ, RZ, R28 ;  /* 0x000000ffff187224 */ /* 0x001fe400078e001c */
[----:B------:R-:W-:Y:S01]  /*1da0*/  IMAD.MOV.U32 R25, RZ, RZ, R30 ;  /* 0x000000ffff197224 */ /* 0x000fe200078e001e */
[----:B-1----:R-:W-:Y:S01]  /*1db0*/  F2FP.F16.E4M3.UNPACK_B R16, R74 ;  /* 0x0000004aff10723e */ /* 0x002fe200020006ff */
[----:B------:R-:W-:Y:S05]  /*1dc0*/  BAR.SYNC.DEFER_BLOCKING 0x0 ;  /* 0x0000000000007b1d */ /* 0x000fea0000010000 */
[----:B------:R-:W-:Y:S01]  /*1dd0*/  HMMA.16816.F32 R56, R24, R12, R56 ;  /* 0x0000000c1838723c */ /* 0x000fe20000001838 */
[----:B------:R-:W-:-:S02]  /*1de0*/  F2FP.F16.E4M3.UNPACK_B R12, R14 ;  /* 0x0000000eff0c723e */ /* 0x000fc400020006ff */
[----:B------:R-:W-:Y:S02]  /*1df0*/  F2FP.F16.E4M3.UNPACK_B R13, R15 ;  /* 0x0000000fff0d723e */ /* 0x000fe400020006ff */
[----:B------:R-:W-:-:S05]  /*1e00*/  F2FP.F16.E4M3.UNPACK_B R17, R75 ;  /* 0x0000004bff11723e */ /* 0x000fca00020006ff */
[----:B------:R-:W-:Y:S01]  /*1e10*/  HMMA.16816.F32 R88, R24, R12, R88 ;  /* 0x0000000c1858723c */ /* 0x000fe20000001858 */
[----:B------:R-:W-:Y:S02]  /*1e20*/  F2FP.F16.E4M3.UNPACK_B R12, R86 ;  /* 0x00000056ff0c723e */ /* 0x000fe400020006ff */
[----:B------:R-:W-:-:S05]  /*1e30*/  F2FP.F16.E4M3.UNPACK_B R13, R87 ;  /* 0x00000057ff0d723e */ /* 0x000fca00020006ff */
[----:B------:R-:W-:Y:S01]  /*1e40*/  HMMA.16816.F32 R20, R24, R16, R20 ;  /* 0x000000101814723c */ /* 0x000fe20000001814 */
[----:B------:R-:W-:Y:S02]  /*1e50*/  IMAD.MOV.U32 R16, RZ, RZ, R29 ;  /* 0x000000ffff107224 */ /* 0x000fe400078e001d */
[----:B------:R-:W-:-:S05]  /*1e60*/  IMAD.MOV.U32 R17, RZ, RZ, R31 ;  /* 0x000000ffff117224 */ /* 0x000fca00078e001f */
[----:B------:R-:W-:Y:S01]  /*1e70*/  HMMA.16816.F32 R80, R24, R12, R80 ;  /* 0x0000000c1850723c */ /* 0x000fe20000001850 */
[----:B------:R-:W-:Y:S01]  /*1e80*/  F2FP.F16.E4M3.UNPACK_B R12, R18.H1 ;  /* 0x00000012ff0c723e */ /* 0x000fe200030006ff */
[----:B------:R-:W-:Y:S01]  /*1e90*/  IMAD.MOV.U32 R18, RZ, RZ, R77 ;  /* 0x000000ffff127224 */ /* 0x000fe200078e004d */
[----:B------:R-:W-:Y:S01]  /*1ea0*/  F2FP.F16.E4M3.UNPACK_B R13, R19.H1 ;  /* 0x00000013ff0d723e */ /* 0x000fe200030006ff */
[----:B------:R-:W-:Y:S01]  /*1eb0*/  IMAD.MOV.U32 R19, RZ, RZ, R79 ;  /* 0x000000ffff137224 */ /* 0x000fe200078e004f */
[----:B------:R-:W-:Y:S01]  /*1ec0*/  F2FP.F16.E4M3.UNPACK_B R24, R14.H1 ;  /* 0x0000000eff18723e */ /* 0x000fe200030006ff */
[----:B------:R-:W-:Y:S01]  /*1ed0*/  IMAD.MOV.U32 R14, RZ, RZ, R77 ;  /* 0x000000ffff0e7224 */ /* 0x000fe200078e004d */
[----:B------:R-:W-:Y:S01]  /*1ee0*/  F2FP.F16.E4M3.UNPACK_B R25, R15.H1 ;  /* 0x0000000fff19723e */ /* 0x000fe200030006ff */
[----:B------:R-:W-:-:S03]  /*1ef0*/  IMAD.MOV.U32 R15, RZ, RZ, R79 ;  /* 0x000000ffff0f7224 */ /* 0x000fc600078e004f */
[----:B------:R-:W-:Y:S01]  /*1f00*/  HMMA.16816.F32 R56, R16, R12, R56 ;  /* 0x0000000c1038723c */ /* 0x000fe20000001838 */
[----:B------:R-:W-:Y:S02]  /*1f10*/  IMAD.MOV.U32 R12, RZ, RZ, R29 ;  /* 0x000000ffff0c7224 */ /* 0x000fe400078e001d */
[----:B------:R-:W-:Y:S01]  /*1f20*/  IMAD.MOV.U32 R13, RZ, RZ, R31 ;  /* 0x000000ffff0d7224 */ /* 0x000fe200078e001f */
[----:B------:R-:W-:Y:S02]  /*1f30*/  F2FP.F16.E4M3.UNPACK_B R86, R86.H1 ;  /* 0x00000056ff56723e */ /* 0x000fe400030006ff */
[----:B------:R-:W-:Y:S02]  /*1f40*/  F2FP.F16.E4M3.UNPACK_B R87, R87.H1 ;  /* 0x00000057ff57723e */ /* 0x000fe400030006ff */
[----:B------:R-:W-:Y:S02]  /*1f50*/  LOP3.LUT R16, R0, 0x3, RZ, 0xc0, !PT ;  /* 0x0000000300107812 */ /* 0x000fe400078ec0ff */
[----:B------:R-:W-:Y:S02]  /*1f60*/  HMMA.16816.F32 R88, R12, R24, R88 ;  /* 0x000000180c58723c */ /* 0x000fe40000001858 */
[----:B------:R-:W-:-:S02]  /*1f70*/  LEA R16, P0, R16, UR5, 0x1 ;  /* 0x0000000510107c11 */ /* 0x000fc4000f8008ff */
[----:B------:R-:W-:Y:S02]  /*1f80*/  F2FP.F16.E4M3.UNPACK_B R74, R74.H1 ;  /* 0x0000004aff4a723e */ /* 0x000fe400030006ff */
[----:B------:R-:W-:Y:S02]  /*1f90*/  F2FP.F16.E4M3.UNPACK_B R75, R75.H1 ;  /* 0x0000004bff4b723e */ /* 0x000fe400030006ff */
[----:B------:R-:W-:Y:S01]  /*1fa0*/  HMMA.16816.F32 R80, R12, R86, R80 ;  /* 0x000000560c50723c */ /* 0x000fe20000001850 */
[C---:B------:R-:W-:Y:S01]  /*1fb0*/  IADD3 R17, P1, PT, R16.reuse, 0x8, RZ ;  /* 0x0000000810117810 */ /* 0x040fe20007f3e0ff */
[----:B------:R-:W-:Y:S01]  /*1fc0*/  IMAD.X R28, RZ, RZ, UR6, P0 ;  /* 0x00000006ff1c7e24 */ /* 0x000fe200080e06ff */
[----:B------:R-:W-:Y:S02]  /*1fd0*/  IADD3 R25, P3, PT, R16, 0x9, RZ ;  /* 0x0000000910197810 */ /* 0x000fe40007f7e0ff */
[----:B------:R-:W-:Y:S01]  /*1fe0*/  ISETP.GT.U32.AND P2, PT, R17, R4, PT ;  /* 0x000000041100720c */ /* 0x000fe20003f44070 */
[----:B------:R-:W-:-:S02]  /*1ff0*/  IMAD.X R17, RZ, RZ, R28, P1 ;  /* 0x000000ffff117224 */ /* 0x000fc400008e061c */
[----:B------:R-:W-:Y:S01]  /*2000*/  HMMA.16816.F32 R12, R12, R74, R20 ;  /* 0x0000004a0c0c723c */ /* 0x000fe20000001814 */
[----:B------:R-:W-:Y:S01]  /*2010*/  IADD3 R23, P1, PT, R16, 0x10, RZ ;  /* 0x0000001010177810 */ /* 0x000fe20007f3e0ff */
[--C-:B------:R-:W-:Y:S01]  /*2020*/  IMAD.X R24, RZ, RZ, R28.reuse, P3 ;  /* 0x000000ffff187224 */ /* 0x100fe200018e061c */
[-C--:B------:R-:W-:Y:S02]  /*2030*/  ISETP.GT.U32.AND P4, PT, R25, R4.reuse, PT ;  /* 0x000000041900720c */ /* 0x080fe40003f84070 */
[----:B------:R-:W-:Y:S01]  /*2040*/  LOP3.LUT R27, R0, 0x3, RZ, 0xc0, !PT ;  /* 0x00000003001b7812 */ /* 0x000fe200078ec0ff */
[----:B------:R-:W-:Y:S01]  /*2050*/  IMAD.X R74, RZ, RZ, R28, P1 ;  /* 0x000000ffff4a7224 */ /* 0x000fe200008e061c */
[----:B------:R-:W-:Y:S01]  /*2060*/  ISETP.GT.U32.AND.EX P2, PT, R17, RZ, PT, P2 ;  /* 0x000000ff1100720c */ /* 0x000fe20003f44120 */
[----:B------:R-:W-:Y:S01]  /*2070*/  FMUL R17, R89, UR10 ;  /* 0x0000000a59117c20 */ /* 0x000fe20008400000 */
[----:B------:R-:W-:Y:S02]  /*2080*/  ISETP.GT.U32.AND P3, PT, R23, R4, PT ;  /* 0x000000041700720c */ /* 0x000fe40003f64070 */
[----:B------:R-:W-:Y:S01]  /*2090*/  ISETP.GT.U32.AND.EX P4, PT, R24, RZ, PT, P4 ;  /* 0x000000ff1800720c */ /* 0x000fe20003f84140 */
[----:B------:R-:W-:Y:S01]  /*20a0*/  FMUL R18, R80, UR10 ;  /* 0x0000000a50127c20 */ /* 0x000fe20008400000 */
[----:B------:R-:W-:-:S02]  /*20b0*/  LEA R27, R27, UR5, 0x1 ;  /* 0x000000051b1b7c11 */ /* 0x000fc4000f8e08ff */
[----:B------:R-:W-:Y:S02]  /*20c0*/  ISETP.GT.U32.AND.EX P3, PT, R74, RZ, PT, P3 ;  /* 0x000000ff4a00720c */ /* 0x000fe40003f64130 */
[----:B------:R-:W-:Y:S02]  /*20d0*/  FSEL R17, R17, -INF , !P4 ;  /* 0xff80000011117808 */ /* 0x000fe40006000000 */
[CC--:B------:R-:W-:Y:S02]  /*20e0*/  ISETP.GE.U32.AND P1, PT, R27.reuse, R4.reuse, PT ;  /* 0x000000041b00720c */ /* 0x0c0fe40003f26070 */
[----:B------:R-:W-:Y:S02]  /*20f0*/  IADD3 R77, P4, PT, R16, 0x11, RZ ;  /* 0x00000011104d7810 */ /* 0x000fe40007f9e0ff */
[----:B------:R-:W-:Y:S01]  /*2100*/  ISETP.GT.U32.AND P0, PT, R27, R4, PT ;  /* 0x000000041b00720c */ /* 0x000fe20003f04070 */
[----:B------:R-:W-:Y:S01]  /*2110*/  FMUL R88, R88, UR10 ;  /* 0x0000000a58587c20 */ /* 0x000fe20008400000 */
[----:B------:R-:W-:Y:S01]  /*2120*/  FSEL R18, R18, -INF , !P3 ;  /* 0xff80000012127808 */ /* 0x000fe20005800000 */
[----:B------:R-:W-:Y:S01]  /*2130*/  FMUL R19, R57, UR10 ;  /* 0x0000000a39137c20 */ /* 0x000fe20008400000 */
[----:B------:R-:W-:Y:S01]  /*2140*/  IADD3 R75, P3, PT, R16, 0x18, RZ ;  /* 0x00000018104b7810 */ /* 0x000fe20007f7e0ff */
[----:B------:R-:W-:Y:S01]  /*2150*/  FMUL R26, R56, UR10 ;  /* 0x0000000a381a7c20 */ /* 0x000fe20008400000 */
[C---:B------:R-:W-:Y:S01]  /*2160*/  ISETP.GE.U32.AND.EX P1, PT, R28.reuse, RZ, PT, P1 ;  /* 0x000000ff1c00720c */ /* 0x040fe20003f26110 */
[----:B------:R-:W-:Y:S01]  /*2170*/  IMAD.X R72, RZ, RZ, R28, P4 ;  /* 0x000000ffff487224 */ /* 0x000fe200020e061c */
[----:B------:R-:W-:-:S02]  /*2180*/  ISETP.GT.U32.AND.EX P0, PT, R28, RZ, PT, P0 ;  /* 0x000000ff1c00720c */ /* 0x000fc40003f04100 */
[----:B------:R-:W-:Y:S01]  /*2190*/  IADD3 R31, P4, PT, R16, 0x19, RZ ;  /* 0x00000019101f7810 */ /* 0x000fe20007f9e0ff */
[--C-:B------:R-:W-:Y:S01]  /*21a0*/  IMAD.X R57, RZ, RZ, R28.reuse, P3 ;  /* 0x000000ffff397224 */ /* 0x100fe200018e061c */
[----:B------:R-:W-:Y:S02]  /*21b0*/  FSEL R16, R88, -INF , !P2 ;  /* 0xff80000058107808 */ /* 0x000fe40005000000 */
[----:B------:R-:W-:Y:S02]  /*21c0*/  FSEL R19, R19, -INF , !P1 ;  /* 0xff80000013137808 */ /* 0x000fe40004800000 */
[-C--:B------:R-:W-:Y:S02]  /*21d0*/  ISETP.GT.U32.AND P2, PT, R77, R4.reuse, PT ;  /* 0x000000044d00720c */ /* 0x080fe40003f44070 */
[-C--:B------:R-:W-:Y:S02]  /*21e0*/  ISETP.GT.U32.AND P1, PT, R75, R4.reuse, PT ;  /* 0x000000044b00720c */ /* 0x080fe40003f24070 */
[----:B------:R-:W-:Y:S01]  /*21f0*/  FSEL R26, R26, -INF , !P0 ;  /* 0xff8000001a1a7808 */ /* 0x000fe20004000000 */
[----:B------:R-:W-:Y:S01]  /*2200*/  IMAD.X R50, RZ, RZ, R28, P4 ;  /* 0x000000ffff327224 */ /* 0x000fe200020e061c */
[----:B------:R-:W-:Y:S01]  /*2210*/  ISETP.GT.U32.AND P3, PT, R31, R4, PT ;  /* 0x000000041f00720c */ /* 0x000fe20003f64070 */
[----:B------:R-:W-:Y:S01]  /*2220*/  FMUL R20, R81, UR10 ;  /* 0x0000000a51147c20 */ /* 0x000fe20008400000 */
[----:B------:R-:W-:Y:S01]  /*2230*/  FMUL R12, R12, UR10 ;  /* 0x0000000a0c0c7c20 */ /* 0x000fe20008400000 */
[----:B------:R-:W-:-:S02]  /*2240*/  ISETP.GT.U32.AND.EX P2, PT, R72, RZ, PT, P2 ;  /* 0x000000ff4800720c */ /* 0x000fc40003f44120 */
[----:B------:R-:W-:Y:S02]  /*2250*/  ISETP.GT.U32.AND.EX P1, PT, R57, RZ, PT, P1 ;  /* 0x000000ff3900720c */ /* 0x000fe40003f24110 */
[----:B------:R-:W-:Y:S01]  /*2260*/  FMNMX3 R22, R26, R19, R16, !PT ;  /* 0x000000131a167276 */ /* 0x000fe20007800010 */
[----:B------:R-:W-:Y:S01]  /*2270*/  FMUL R21, R13, UR10 ;  /* 0x0000000a0d157c20 */ /* 0x000fe20008400000 */
[----:B------:R-:W-:Y:S02]  /*2280*/  ISETP.GT.U32.AND.EX P3, PT, R50, RZ, PT, P3 ;  /* 0x000000ff3200720c */ /* 0x000fe40003f64130 */
[----:B------:R-:W-:Y:S02]  /*2290*/  FSEL R20, R20, -INF , !P2 ;  /* 0xff80000014147808 */ /* 0x000fe40005000000 */
[----:B------:R-:W-:Y:S02]  /*22a0*/  FSEL R13, R12, -INF , !P1 ;  /* 0xff8000000c0d7808 */ /* 0x000fe40004800000 */
[----:B------:R-:W-:-:S02]  /*22b0*/  FMNMX3 R22, R22, R17, R18, !PT ;  /* 0x0000001116167276 */ /* 0x000fc40007800012 */
[----:B------:R-:W-:Y:S02]  /*22c0*/  FSEL R12, R21, -INF , !P3 ;  /* 0xff800000150c7808 */ /* 0x000fe40005800000 */
[----:B------:R-:W-:-:S04]  /*22d0*/  FMNMX3 R21, R22, R20, R13, !PT ;  /* 0x0000001416157276 */ /* 0x000fc8000780000d */
[----:B------:R-:W-:Y:S02]  /*22e0*/  FMNMX R29, R12, R21, !PT ;  /* 0x000000150c1d7209 */ /* 0x000fe40007800000 */
[----:B------:R-:W-:-:S03]  /*22f0*/  LOP3.LUT R48, R4, 0x8, RZ, 0xfc, !PT ;  /* 0x0000000804307812 */ /* 0x000fc600078efcff */
[----:B------:R-:W0:Y:S01]  /*2300*/  SHFL.BFLY PT, R30, R29, 0x2, 0x1f ;  /* 0x0c401f001d1e7f89 */ /* 0x000e2200000e0000 */
[-C--:B------:R-:W-:Y:S02]  /*2310*/  ISETP.GT.U32.AND P3, PT, R25, R48.reuse, PT ;  /* 0x000000301900720c */ /* 0x080fe40003f64070 */
[CC--:B------:R-:W-:Y:S02]  /*2320*/  ISETP.GT.U32.AND P4, PT, R27.reuse, R48.reuse, PT ;  /* 0x000000301b00720c */ /* 0x0c0fe40003f84070 */
[-C--:B------:R-:W-:Y:S01]  /*2330*/  ISETP.GE.U32.AND P2, PT, R27, R48.reuse, PT ;  /* 0x000000301b00720c */ /* 0x080fe20003f46070 */
[----:B------:R-:W-:Y:S01]  /*2340*/  FMUL R21, R91, UR10 ;  /* 0x0000000a5b157c20 */ /* 0x000fe20008400000 */
[----:B------:R-:W-:Y:S01]  /*2350*/  ISETP.GT.U32.AND P1, PT, R23, R48, PT ;  /* 0x000000301700720c */ /* 0x000fe20003f24070 */
[----:B------:R-:W-:Y:S01]  /*2360*/  FMUL R23, R90, UR10 ;  /* 0x0000000a5a177c20 */ /* 0x000fe20008400000 */
[----:B------:R-:W-:Y:S01]  /*2370*/  ISETP.GT.U32.AND.EX P3, PT, R24, RZ, PT, P3 ;  /* 0x000000ff1800720c */ /* 0x000fe20003f64130 */
[----:B------:R-:W-:Y:S01]  /*2380*/  FMUL R24, R58, UR10 ;  /* 0x0000000a3a187c20 */ /* 0x000fe20008400000 */
[----:B------:R-:W-:Y:S01]  /*2390*/  FMUL R27, R59, UR10 ;  /* 0x0000000a3b1b7c20 */ /* 0x000fe20008400000 */
[----:B------:R-:W-:-:S02]  /*23a0*/  ISETP.GT.U32.AND.EX P4, PT, R28, RZ, PT, P4 ;  /* 0x000000ff1c00720c */ /* 0x000fc40003f84140 */
[----:B------:R-:W-:Y:S01]  /*23b0*/  ISETP.GE.U32.AND.EX P2, PT, R28, RZ, PT, P2 ;  /* 0x000000ff1c00720c */ /* 0x000fe20003f46120 */
[----:B------:R-:W-:Y:S01]  /*23c0*/  FMUL R82, R82, UR10 ;  /* 0x0000000a52527c20 */ /* 0x000fe20008400000 */
[----:B------:R-:W-:Y:S02]  /*23d0*/  FSEL R21, R21, -INF , !P3 ;  /* 0xff80000015157808 */ /* 0x000fe40005800000 */
[----:B------:R-:W-:Y:S02]  /*23e0*/  FSEL R23, R23, -INF , !P0 ;  /* 0xff80000017177808 */ /* 0x000fe40004000000 */
[-C--:B------:R-:W-:Y:S02]  /*23f0*/  ISETP.GT.U32.AND P3, PT, R77, R48.reuse, PT ;  /* 0x000000304d00720c */ /* 0x080fe40003f64070 */
[----:B------:R-:W-:Y:S02]  /*2400*/  ISETP.GT.U32.AND P0, PT, R75, R48, PT ;  /* 0x000000304b00720c */ /* 0x000fe40003f04070 */
[----:B------:R-:W-:-:S02]  /*2410*/  FSEL R24, R24, -INF , !P4 ;  /* 0xff80000018187808 */ /* 0x000fc40006000000 */
[----:B------:R-:W-:Y:S02]  /*2420*/  ISETP.GT.U32.AND.EX P1, PT, R74, RZ, PT, P1 ;  /* 0x000000ff4a00720c */ /* 0x000fe40003f24110 */
[----:B------:R-:W-:Y:S01]  /*2430*/  FSEL R27, R27, -INF , !P2 ;  /* 0xff8000001b1b7808 */ /* 0x000fe20005000000 */
[----:B------:R-:W-:Y:S01]  /*2440*/  FMUL R22, R83, UR10 ;  /* 0x0000000a53167c20 */ /* 0x000fe20008400000 */
[----:B------:R-:W-:Y:S01]  /*2450*/  FMUL R25, R14, UR10 ;  /* 0x0000000a0e197c20 */ /* 0x000fe20008400000 */
[----:B------:R-:W-:Y:S02]  /*2460*/  ISETP.GT.U32.AND P4, PT, R31, R48, PT ;  /* 0x000000301f00720c */ /* 0x000fe40003f84070 */
[----:B------:R-:W-:Y:S02]  /*2470*/  ISETP.GT.U32.AND.EX P3, PT, R72, RZ, PT, P3 ;  /* 0x000000ff4800720c */ /* 0x000fe40003f64130 */
[----:B------:R-:W-:Y:S02]  /*2480*/  ISETP.GT.U32.AND.EX P0, PT, R57, RZ, PT, P0 ;  /* 0x000000ff3900720c */ /* 0x000fe40003f04100 */
[----:B------:R-:W-:-:S02]  /*2490*/  FSEL R14, R82, -INF , !P1 ;  /* 0xff800000520e7808 */ /* 0x000fc40004800000 */
[----:B------:R-:W-:Y:S01]  /*24a0*/  FMNMX3 R28, R24, R27, R23, !PT ;  /* 0x0000001b181c7276 */ /* 0x000fe20007800017 */
[----:B------:R-:W-:Y:S01]  /*24b0*/  FMUL R15, R15, UR10 ;  /* 0x0000000a0f0f7c20 */ /* 0x000fe20008400000 */
[----:B------:R-:W-:Y:S02]  /*24c0*/  ISETP.GT.U32.AND.EX P4, PT, R50, RZ, PT, P4 ;  /* 0x000000ff3200720c */ /* 0x000fe40003f84140 */
[----:B------:R-:W-:Y:S02]  /*24d0*/  FSEL R22, R22, -INF , !P3 ;  /* 0xff80000016167808 */ /* 0x000fe40005800000 */
[----:B------:R-:W-:Y:S02]  /*24e0*/  FSEL R25, R25, -INF , !P0 ;  /* 0xff80000019197808 */ /* 0x000fe40004000000 */
[----:B------:R-:W-:Y:S02]  /*24f0*/  FMNMX3 R28, R28, R21, R14, !PT ;  /* 0x000000151c1c7276 */ /* 0x000fe4000780000e */
[----:B0-----:R-:W-:-:S02]  /*2500*/  FMNMX R29, R29, R30, !PT ;  /* 0x0000001e1d1d7209 */ /* 0x001fc40007800000 */
[----:B------:R-:W-:Y:S02]  /*2510*/  FSEL R15, R15, -INF , !P4 ;  /* 0xff8000000f0f7808 */ /* 0x000fe40006000000 */
[----:B------:R-:W-:Y:S01]  /*2520*/  FMNMX3 R28, R28, R22, R25, !PT ;  /* 0x000000161c1c7276 */ /* 0x000fe20007800019 */
[----:B------:R-:W0:Y:S03]  /*2530*/  SHFL.BFLY PT, R81, R29, 0x1, 0x1f ;  /* 0x0c201f001d517f89 */ /* 0x000e2600000e0000 */
[----:B------:R-:W-:-:S05]  /*2540*/  FMNMX R28, R15, R28, !PT ;  /* 0x0000001c0f1c7209 */ /* 0x000fca0007800000 */
[----:B------:R-:W1:Y:S01]  /*2550*/  SHFL.BFLY PT, R31, R28, 0x2, 0x1f ;  /* 0x0c401f001c1f7f89 */ /* 0x000e6200000e0000 */
[----:B0-----:R-:W-:-:S05]  /*2560*/  FMNMX3 R81, R29, R81, R116, !PT ;  /* 0x000000511d517276 */ /* 0x001fca0007800074 */
[----:B------:R-:W-:Y:S01]  /*2570*/  FADD R26, R26, -R81 ;  /* 0x800000511a1a7221 */ /* 0x000fe20000000000 */
[----:B-1----:R-:W-:-:S03]  /*2580*/  FMNMX R78, R28, R31, !PT ;  /* 0x0000001f1c4e7209 */ /* 0x002fc60007800000 */
[----:B----4-:R-:W-:Y:S01]  /*2590*/  FMUL R95, R26, 1.4426950216293334961 ;  /* 0x3fb8aa3b1a5f7820 */ /* 0x010fe20000400000 */
[--C-:B------:R-:W-:Y:S02]  /*25a0*/  FADD R26, R19, -R81.reuse ;  /* 0x80000051131a7221 */ /* 0x100fe40000000000 */
[----:B------:R-:W0:Y:S01]  /*25b0*/  SHFL.BFLY PT, R19, R78, 0x1, 0x1f ;  /* 0x0c201f004e137f89 */ /* 0x000e2200000e0000 */
[--C-:B------:R-:W-:Y:S01]  /*25c0*/  FADD R16, R16, -R81.reuse ;  /* 0x8000005110107221 */ /* 0x100fe20000000000 */
[--C-:B------:R-:W-:Y:S01]  /*25d0*/  FADD R17, R17, -R81.reuse ;  /* 0x8000005111117221 */ /* 0x100fe20000000000 */
[----:B------:R-:W-:Y:S02]  /*25e0*/  FMUL R26, R26, 1.4426950216293334961 ;  /* 0x3fb8aa3b1a1a7820 */ /* 0x000fe40000400000 */
[----:B------:R-:W-:Y:S01]  /*25f0*/  FMUL R16, R16, 1.4426950216293334961 ;  /* 0x3fb8aa3b10107820 */ /* 0x000fe20000400000 */
[----:B------:R-:W-:Y:S01]  /*2600*/  FMUL R17, R17, 1.4426950216293334961 ;  /* 0x3fb8aa3b11117820 */ /* 0x000fe20000400000 */
[----:B------:R-:W-:Y:S01]  /*2610*/  MUFU.EX2 R95, R95 ;  /* 0x0000005f005f7308 */ /* 0x000fe20000000800 */
[--C-:B------:R-:W-:Y:S01]  /*2620*/  FADD R18, R18, -R81.reuse ;  /* 0x8000005112127221 */ /* 0x100fe20000000000 */
[--C-:B------:R-:W-:Y:S01]  /*2630*/  FADD R20, R20, -R81.reuse ;  /* 0x8000005114147221 */ /* 0x100fe20000000000 */
[----:B------:R-:W-:Y:S01]  /*2640*/  FADD R13, R13, -R81 ;  /* 0x800000510d0d7221 */ /* 0x000fe20000000000 */
[----:B0-----:R-:W-:-:S05]  /*2650*/  FMNMX3 R78, R78, R19, R115, !PT ;  /* 0x000000134e4e7276 */ /* 0x001fca0007800073 */
[--C-:B------:R-:W-:Y:S01]  /*2660*/  FADD R24, R24, -R78.reuse ;  /* 0x8000004e18187221 */ /* 0x100fe20000000000 */
[--C-:B------:R-:W-:Y:S01]  /*2670*/  FADD R27, R27, -R78.reuse ;  /* 0x8000004e1b1b7221 */ /* 0x100fe20000000000 */
[--C-:B------:R-:W-:Y:S01]  /*2680*/  FADD R23, R23, -R78.reuse ;  /* 0x8000004e17177221 */ /* 0x100fe20000000000 */
[--C-:B------:R-:W-:Y:S01]  /*2690*/  FADD R21, R21, -R78.reuse ;  /* 0x8000004e15157221 */ /* 0x100fe20000000000 */
[----:B------:R-:W-:Y:S01]  /*26a0*/  FMUL R24, R24, 1.4426950216293334961 ;  /* 0x3fb8aa3b18187820 */ /* 0x000fe20000400000 */
[----:B------:R-:W-:Y:S01]  /*26b0*/  FMUL R27, R27, 1.4426950216293334961 ;  /* 0x3fb8aa3b1b1b7820 */ /* 0x000fe20000400000 */
[----:B------:R-:W-:Y:S01]  /*26c0*/  FMUL R23, R23, 1.4426950216293334961 ;  /* 0x3fb8aa3b17177820 */ /* 0x000fe20000400000 */
[----:B------:R-:W-:Y:S01]  /*26d0*/  FMUL R21, R21, 1.4426950216293334961 ;  /* 0x3fb8aa3b15157820 */ /* 0x000fe20000400000 */
[----:B------:R-:W-:Y:S01]  /*26e0*/  MUFU.EX2 R50, R16 ;  /* 0x0000001000327308 */ /* 0x000fe20000000800 */
[----:B--2---:R-:W-:Y:S01]  /*26f0*/  STS.U8 [R110+UR7+0x8000], R85 ;  /* 0x008000556e007988 */ /* 0x004fe20008000007 */
[----:B------:R-:W-:Y:S01]  /*2700*/  FADD R12, R12, -R81 ;  /* 0x800000510c0c7221 */ /* 0x000fe20000000000 */
[----:B------:R-:W-:-:S02]  /*2710*/  FADD R14, R14, -R78 ;  /* 0x8000004e0e0e7221 */ /* 0x000fc40000000000 */
[----:B---3--:R0:W-:Y:S03]  /*2720*/  STS.U8 [R110+UR7+0x8200], R73 ;  /* 0x008200496e007988 */ /* 0x0081e60008000007 */
[----:B------:R-:W1:Y:S01]  /*2730*/  MUFU.EX2 R83, R17 ;  /* 0x0000001100537308 */ /* 0x000e620000000800 */
[----:B-----5:R-:W-:Y:S01]  /*2740*/  STS.U8 [R110+UR7+0x8400], R51 ;  /* 0x008400336e007988 */ /* 0x020fe20008000007 */
[--C-:B------:R-:W-:Y:S01]  /*2750*/  FADD R22, R22, -R78.reuse ;  /* 0x8000004e16167221 */ /* 0x100fe20000000000 */
[--C-:B------:R-:W-:Y:S02]  /*2760*/  FADD R25, R25, -R78.reuse ;  /* 0x8000004e19197221 */ /* 0x100fe40000000000 */
[----:B------:R-:W-:Y:S03]  /*2770*/  STS.U8 [R110+UR7+0x8600], R49 ;  /* 0x008600316e007988 */ /* 0x000fe60008000007 */
[----:B------:R-:W-:Y:S01]  /*2780*/  MUFU.EX2 R92, R26 ;  /* 0x0000001a005c7308 */ /* 0x000fe20000000800 */
[----:B------:R-:W-:Y:S01]  /*2790*/  FADD R15, R15, -R78 ;  /* 0x8000004e0f0f7221 */ /* 0x000fe20000000000 */
[----:B------:R-:W-:Y:S01]  /*27a0*/  FMUL R18, R18, 1.4426950216293334961 ;  /* 0x3fb8aa3b12127820 */ /* 0x000fe20000400000 */
[----:B------:R-:W-:-:S05]  /*27b0*/  FMUL R20, R20, 1.4426950216293334961 ;  /* 0x3fb8aa3b14147820 */ /* 0x000fca0000400000 */
[----:B------:R-:W-:Y:S01]  /*27c0*/  MUFU.EX2 R93, R24 ;  /* 0x00000018005d7308 */ /* 0x000fe20000000800 */
[----:B------:R-:W-:Y:S01]  /*27d0*/  FMUL R13, R13, 1.4426950216293334961 ;  /* 0x3fb8aa3b0d0d7820 */ /* 0x000fe20000400000 */
[----:B------:R-:W-:-:S06]  /*27e0*/  FMUL R12, R12, 1.4426950216293334961 ;  /* 0x3fb8aa3b0c0c7820 */ /* 0x000fcc0000400000 */
[----:B------:R-:W2:Y:S01]  /*27f0*/  MUFU.EX2 R58, R27 ;  /* 0x0000001b003a7308 */ /* 0x000ea20000000800 */
[----:B------:R-:W-:Y:S01]  /*2800*/  FMUL R14, R14, 1.4426950216293334961 ;  /* 0x3fb8aa3b0e0e7820 */ /* 0x000fe20000400000 */
[----:B------:R-:W-:-:S06]  /*2810*/  FMUL R22, R22, 1.4426950216293334961 ;  /* 0x3fb8aa3b16167820 */ /* 0x000fcc0000400000 */
[----:B------:R-:W-:Y:S01]  /*2820*/  MUFU.EX2 R59, R23 ;  /* 0x00000017003b7308 */ /* 0x000fe20000000800 */
[----:B------:R-:W-:Y:S01]  /*2830*/  FMUL R25, R25, 1.4426950216293334961 ;  /* 0x3fb8aa3b19197820 */ /* 0x000fe20000400000 */
[----:B------:R-:W-:-:S06]  /*2840*/  FMUL R15, R15, 1.4426950216293334961 ;  /* 0x3fb8aa3b0f0f7820 */ /* 0x000fcc0000400000 */
[----:B------:R-:W3:Y:S01]  /*2850*/  MUFU.EX2 R82, R21 ;  /* 0x0000001500527308 */ /* 0x000ee20000000800 */
[----:B-1----:R-:W-:-:S07]  /*2860*/  F2FP.SATFINITE.E4M3.F32.PACK_AB_MERGE_C R16, R83, R50, RZ ;  /* 0x000000325310723e */ /* 0x002fce00048070ff */
[----:B------:R-:W-:Y:S08]  /*2870*/  MUFU.EX2 R79, R18 ;  /* 0x00000012004f7308 */ /* 0x000ff00000000800 */
[----:B------:R-:W1:Y:S08]  /*2880*/  MUFU.EX2 R76, R20 ;  /* 0x00000014004c7308 */ /* 0x000e700000000800 */
[----:B------:R2:W-:Y:S08]  /*2890*/  MUFU.EX2 R75, R13 ;  /* 0x0000000d004b7308 */ /* 0x0005f00000000800 */
[----:B------:R4:W5:Y:S01]  /*28a0*/  MUFU.EX2 R72, R12 ;  /* 0x0000000c00487308 */ /* 0x0009620000000800 */
[----:B--2---:R-:W-:-:S07]  /*28b0*/  F2FP.SATFINITE.E4M3.F32.PACK_AB_MERGE_C R13, R58, R93, RZ ;  /* 0x0000005d3a0d723e */ /* 0x004fce00048070ff */
[----:B------:R3:W-:Y:S01]  /*28c0*/  MUFU.EX2 R77, R14 ;  /* 0x0000000e004d7308 */ /* 0x0007e20000000800 */
[----:B----4-:R-:W-:-:S07]  /*28d0*/  F2FP.SATFINITE.E4M3.F32.PACK_AB_MERGE_C R12, R92, R95, RZ ;  /* 0x0000005f5c0c723e */ /* 0x010fce00048070ff */
[----:B------:R-:W2:Y:S01]  /*28e0*/  MUFU.EX2 R74, R22 ;  /* 0x00000016004a7308 */ /* 0x000ea20000000800 */
[----:B---3--:R-:W-:-:S07]  /*28f0*/  F2FP.SATFINITE.E4M3.F32.PACK_AB_MERGE_C R14, R82, R59, RZ ;  /* 0x0000003b520e723e */ /* 0x008fce00048070ff */
[----:B------:R-:W-:Y:S08]  /*2900*/  MUFU.EX2 R57, R25 ;  /* 0x0000001900397308 */ /* 0x000ff00000000800 */
[----:B------:R-:W3:Y:S01]  /*2910*/  MUFU.EX2 R56, R15 ;  /* 0x0000000f00387308 */ /* 0x000ee20000000800 */
[----:B------:R-:W-:Y:S02]  /*2920*/  F2FP.F16.E4M3.UNPACK_B R17, R16 ;  /* 0x00000010ff11723e */ /* 0x000fe400020006ff */
[----:B------:R-:W-:-:S02]  /*2930*/  F2FP.F16.E4M3.UNPACK_B R12, R12 ;  /* 0x0000000cff0c723e */ /* 0x000fc400020006ff */
[----:B------:R-:W-:Y:S02]  /*2940*/  F2FP.F16.E4M3.UNPACK_B R13, R13 ;  /* 0x0000000dff0d723e */ /* 0x000fe400020006ff */
[----:B------:R-:W-:Y:S02]  /*2950*/  F2FP.F16.E4M3.UNPACK_B R14, R14 ;  /* 0x0000000eff0e723e */ /* 0x000fe400020006ff */
[----:B------:R-:W-:Y:S02]  /*2960*/  SEL R91, R12, R17, !P6 ;  /* 0x000000110c5b7207 */ /* 0x000fe40007000000 */
[----:B------:R-:W-:Y:S01]  /*2970*/  SEL R90, R17, R12, !P6 ;  /* 0x0000000c115a7207 */ /* 0x000fe20007000000 */
[----:B------:R-:W-:Y:S01]  /*2980*/  BAR.SYNC.DEFER_BLOCKING 0x0 ;  /* 0x0000000000007b1d */ /* 0x000fe20000010000 */
[----:B------:R-:W-:Y:S02]  /*2990*/  SEL R89, R13, R14, !P6 ;  /* 0x0000000e0d597207 */ /* 0x000fe40007000000 */
[----:B------:R-:W-:-:S02]  /*29a0*/  SEL R88, R14, R13, !P6 ;  /* 0x0000000d0e587207 */ /* 0x000fc40007000000 */
[----:B-1----:R-:W-:Y:S02]  /*29b0*/  F2FP.SATFINITE.E4M3.F32.PACK_AB_MERGE_C R12, R76, R79, RZ ;  /* 0x0000004f4c0c723e */ /* 0x002fe400048070ff */
[----:B-----5:R-:W-:Y:S02]  /*29c0*/  F2FP.SATFINITE.E4M3.F32.PACK_AB_MERGE_C R14, R72, R75, RZ ;  /* 0x0000004b480e723e */ /* 0x020fe400048070ff */
[----:B--2---:R-:W-:Y:S02]  /*29d0*/  F2FP.SATFINITE.E4M3.F32.PACK_AB_MERGE_C R13, R74, R77, RZ ;  /* 0x0000004d4a0d723e */ /* 0x004fe400048070ff */
[----:B---3--:R-:W-:Y:S02]  /*29e0*/  F2FP.SATFINITE.E4M3.F32.PACK_AB_MERGE_C R15, R56, R57, RZ ;  /* 0x00000039380f723e */ /* 0x008fe400048070ff */
[----:B------:R-:W-:Y:S01]  /*29f0*/  F2FP.F16.E4M3.UNPACK_B R20, R12 ;  /* 0x0000000cff14723e */ /* 0x000fe200020006ff */
[----:B------:R-:W-:Y:S01]  /*2a00*/  FADD R12, -R81, R116 ;  /* 0x00000074510c7221 */ /* 0x000fe20000000100 */
[----:B------:R-:W-:-:S02]  /*2a10*/  F2FP.F16.E4M3.UNPACK_B R21, R14 ;  /* 0x0000000eff15723e */ /* 0x000fc400020006ff */
[----:B------:R-:W-:Y:S01]  /*2a20*/  F2FP.F16.E4M3.UNPACK_B R13, R13 ;  /* 0x0000000dff0d723e */ /* 0x000fe200020006ff */
[----:B------:R-:W1:Y:S01]  /*2a30*/  LDSM.16.M88.4 R16, [R109+0x8000] ;  /* 0x008000006d10783b */ /* 0x000e620000000200 */
[----:B------:R-:W-:Y:S01]  /*2a40*/  F2FP.F16.E4M3.UNPACK_B R14, R15 ;  /* 0x0000000fff0e723e */ /* 0x000fe200020006ff */
[----:B0-----:R-:W-:Y:S01]  /*2a50*/  FMUL R73, R12, 1.4426950216293334961 ;  /* 0x3fb8aa3b0c497820 */ /* 0x001fe20000400000 */
[----:B------:R-:W-:Y:S01]  /*2a60*/  SEL R87, R20, R21, !P6 ;  /* 0x0000001514577207 */ /* 0x000fe20007000000 */
[----:B------:R-:W-:Y:S01]  /*2a70*/  FADD R12, -R78, R115 ;  /* 0x000000734e0c7221 */ /* 0x000fe20000000100 */
[----:B------:R-:W-:Y:S02]  /*2a80*/  SEL R86, R21, R20, !P6 ;  /* 0x0000001415567207 */ /* 0x000fe40007000000 */
[----:B------:R-:W-:Y:S02]  /*2a90*/  SEL R85, R13, R14, !P6 ;  /* 0x0000000e0d557207 */ /* 0x000fe40007000000 */
[----:B------:R-:W-:-:S02]  /*2aa0*/  SEL R84, R14, R13, !P6 ;  /* 0x0000000d0e547207 */ /* 0x000fc40007000000 */
[----:B------:R-:W-:Y:S01]  /*2ab0*/  LOP3.LUT R21, R108, 0x1, RZ, 0x3c, !PT ;  /* 0x000000016c157812 */ /* 0x000fe200078e3cff */
[----:B------:R-:W-:Y:S01]  /*2ac0*/  FMUL R80, R12, 1.4426950216293334961 ;  /* 0x3fb8aa3b0c507820 */ /* 0x000fe20000400000 */
[----:B------:R-:W-:Y:S04]  /*2ad0*/  SHFL.IDX PT, R91, R91, R108, 0x1f ;  /* 0x00001f6c5b5b7589 */ /* 0x000fe800000e0000 */
[----:B------:R-:W0:Y:S04]  /*2ae0*/  SHFL.IDX PT, R90, R90, R21, 0x1f ;  /* 0x00001f155a5a7589 */ /* 0x000e2800000e0000 */
[----:B------:R-:W-:Y:S04]  /*2af0*/  SHFL.IDX PT, R88, R88, R21, 0x1f ;  /* 0x00001f1558587589 */ /* 0x000fe800000e0000 */
[----:B------:R-:W-:Y:S04]  /*2b00*/  SHFL.IDX PT, R86, R86, R21, 0x1f ;  /* 0x00001f1556567589 */ /* 0x000fe800000e0000 */
[----:B------:R-:W-:Y:S04]  /*2b10*/  SHFL.IDX PT, R84, R84, R21, 0x1f ;  /* 0x00001f1554547589 */ /* 0x000fe800000e0000 */
[----:B------:R-:W2:Y:S04]  /*2b20*/  SHFL.IDX PT, R89, R89, R108, 0x1f ;  /* 0x00001f6c59597589 */ /* 0x000ea800000e0000 */
[----:B------:R-:W3:Y:S04]  /*2b30*/  SHFL.IDX PT, R87, R87, R108, 0x1f ;  /* 0x00001f6c57577589 */ /* 0x000ee800000e0000 */
[----:B------:R-:W4:Y:S04]  /*2b40*/  SHFL.IDX PT, R85, R85, R108, 0x1f ;  /* 0x00001f6c55557589 */ /* 0x000f2800000e0000 */
[----:B------:R-:W5:Y:S01]  /*2b50*/  LDSM.16.M88.4 R12, [R109+0x8200] ;  /* 0x008200006d0c783b */ /* 0x000f620000000200 */
[----:B------:R-:W3:Y:S08]  /*2b60*/  MUFU.EX2 R73, R73 ;  /* 0x0000004900497308 */ /* 0x000ef00000000800 */
[----:B------:R-:W4:Y:S01]  /*2b70*/  MUFU.EX2 R80, R80 ;  /* 0x0000005000507308 */ /* 0x000f220000000800 */
[----:B-1----:R-:W-:Y:S01]  /*2b80*/  F2FP.F16.E4M3.UNPACK_B R24, R16 ;  /* 0x00000010ff18723e */ /* 0x002fe200020006ff */
[----:B------:R-:W1:Y:S01]  /*2b90*/  LDSM.16.M88.4 R20, [R109+0x8400] ;  /* 0x008400006d14783b */ /* 0x000e620000000200 */
[----:B------:R-:W-:-:S02]  /*2ba0*/  F2FP.F16.E4M3.UNPACK_B R25, R17 ;  /* 0x00000011ff19723e */ /* 0x000fc400020006ff */
[----:B0-----:R-:W-:Y:S02]  /*2bb0*/  SEL R28, R91, R90, !P5 ;  /* 0x0000005a5b1c7207 */ /* 0x001fe40006800000 */
[----:B--2---:R-:W-:Y:S01]  /*2bc0*/  SEL R29, R89, R88, !P5 ;  /* 0x00000058591d7207 */ /* 0x004fe20006800000 */
[C---:B---3--:R-:W-:Y:S01]  /*2bd0*/  FMUL R36, R73.reuse, R36 ;  /* 0x0000002449247220 */ /* 0x048fe20000400000 */
[----:B------:R-:W-:Y:S01]  /*2be0*/  FMUL R37, R73, R37 ;  /* 0x0000002549257220 */ /* 0x000fe20000400000 */
[----:B------:R-:W-:Y:S02]  /*2bf0*/  SEL R30, R87, R86, !P5 ;  /* 0x00000056571e7207 */ /* 0x000fe40006800000 */
[----:B----4-:R-:W-:Y:S01]  /*2c00*/  SEL R31, R85, R84, !P5 ;  /* 0x00000054551f7207 */ /* 0x010fe20006800000 */
[C---:B------:R-:W-:Y:S01]  /*2c10*/  FMUL R38, R80.reuse, R38 ;  /* 0x0000002650267220 */ /* 0x040fe20000400000 */
[C---:B------:R-:W-:Y:S01]  /*2c20*/  FMUL R39, R80.reuse, R39 ;  /* 0x0000002750277220 */ /* 0x040fe20000400000 */
[C---:B------:R-:W-:Y:S01]  /*2c30*/  FMUL R60, R73.reuse, R60 ;  /* 0x0000003c493c7220 */ /* 0x040fe20000400000 */
[----:B------:R-:W-:Y:S01]  /*2c40*/  FMUL R61, R73, R61 ;  /* 0x0000003d493d7220 */ /* 0x000fe20000400000 */
[C---:B------:R-:W-:Y:S01]  /*2c50*/  FMUL R62, R80.reuse, R62 ;  /* 0x0000003e503e7220 */ /* 0x040fe20000400000 */
[----:B------:R-:W-:-:S03]  /*2c60*/  FMUL R63, R80, R63 ;  /* 0x0000003f503f7220 */ /* 0x000fc60000400000 */
[----:B------:R-:W-:Y:S01]  /*2c70*/  HMMA.16816.F32 R36, R28, R24, R36 ;  /* 0x000000181c24723c */ /* 0x000fe20000001824 */
[----:B------:R-:W-:Y:S02]  /*2c80*/  F2FP.F16.E4M3.UNPACK_B R24, R18 ;  /* 0x00000012ff18723e */ /* 0x000fe400020006ff */
[----:B------:R-:W-:Y:S01]  /*2c90*/  F2FP.F16.E4M3.UNPACK_B R25, R19 ;  /* 0x00000013ff19723e */ /* 0x000fe200020006ff */
[C---:B------:R-:W-:Y:S01]  /*2ca0*/  FMUL R52, R73.reuse, R52 ;  /* 0x0000003449347220 */ /* 0x040fe20000400000 */
[----:B------:R-:W-:Y:S01]  /*2cb0*/  FMUL R53, R73, R53 ;  /* 0x0000003549357220 */ /* 0x000fe20000400000 */
[C---:B------:R-:W-:Y:S01]  /*2cc0*/  FMUL R54, R80.reuse, R54 ;  /* 0x0000003650367220 */ /* 0x040fe20000400000 */
[----:B------:R-:W-:-:S03]  /*2cd0*/  FMUL R55, R80, R55 ;  /* 0x0000003750377220 */ /* 0x000fc60000400000 */
[----:B------:R-:W-:Y:S01]  /*2ce0*/  HMMA.16816.F32 R60, R28, R24, R60 ;  /* 0x000000181c3c723c */ /* 0x000fe2000000183c */
[----:B-----5:R-:W-:Y:S02]  /*2cf0*/  F2FP.F16.E4M3.UNPACK_B R24, R12 ;  /* 0x0000000cff18723e */ /* 0x020fe400020006ff */
[----:B------:R-:W-:-:S07]  /*2d00*/  F2FP.F16.E4M3.UNPACK_B R25, R13 ;  /* 0x0000000dff19723e */ /* 0x000fce00020006ff */
[----:B------:R-:W-:Y:S01]  /*2d10*/  HMMA.16816.F32 R52, R28, R24, R52 ;  /* 0x000000181c34723c */ /* 0x000fe20000001834 */
[----:B------:R-:W0:Y:S01]  /*2d20*/  LDSM.16.M88.4 R24, [R109+0x8600] ;  /* 0x008600006d18783b */ /* 0x000e220000000200 */
[----:B------:R-:W-:Y:S01]  /*2d30*/  F2FP.F16.E4M3.UNPACK_B R48, R14 ;  /* 0x0000000eff30723e */ /* 0x000fe200020006ff */
[C---:B------:R-:W-:Y:S01]  /*2d40*/  FMUL R64, R73.reuse, R64 ;  /* 0x0000004049407220 */ /* 0x040fe20000400000 */
[----:B------:R-:W-:Y:S01]  /*2d50*/  F2FP.F16.E4M3.UNPACK_B R49, R15 ;  /* 0x0000000fff31723e */ /* 0x000fe200020006ff */
[C---:B------:R-:W-:Y:S01]  /*2d60*/  FMUL R65, R73.reuse, R65 ;  /* 0x0000004149417220 */ /* 0x040fe20000400000 */
[C---:B------:R-:W-:Y:S01]  /*2d70*/  FMUL R66, R80.reuse, R66 ;  /* 0x0000004250427220 */ /* 0x040fe20000400000 */
[C---:B------:R-:W-:Y:S01]  /*2d80*/  FMUL R67, R80.reuse, R67 ;  /* 0x0000004350437220 */ /* 0x040fe20000400000 */
[C---:B------:R-:W-:Y:S01]  /*2d90*/  FMUL R40, R73.reuse, R40 ;  /* 0x0000002849287220 */ /* 0x040fe20000400000 */
[----:B------:R-:W-:Y:S01]  /*2da0*/  FMUL R41, R73, R41 ;  /* 0x0000002949297220 */ /* 0x000fe20000400000 */
[C---:B------:R-:W-:Y:S01]  /*2db0*/  FMUL R42, R80.reuse, R42 ;  /* 0x0000002a502a7220 */ /* 0x040fe20000400000 */
[----:B------:R-:W-:-:S03]  /*2dc0*/  FMUL R43, R80, R43 ;  /* 0x0000002b502b7220 */ /* 0x000fc60000400000 */
[C---:B------:R-:W-:Y:S01]  /*2dd0*/  HMMA.16816.F32 R64, R28.reuse, R48, R64 ;  /* 0x000000301c40723c */ /* 0x040fe20000001840 */
[----:B-1----:R-:W-:Y:S02]  /*2de0*/  F2FP.F16.E4M3.UNPACK_B R48, R20 ;  /* 0x00000014ff30723e */ /* 0x002fe400020006ff */
[----:B------:R-:W-:Y:S01]  /*2df0*/  F2FP.F16.E4M3.UNPACK_B R49, R21 ;  /* 0x00000015ff31723e */ /* 0x000fe200020006ff */
[----:B------:R-:W-:Y:S01]  /*2e00*/  FADD R95, R95, R92 ;  /* 0x0000005c5f5f7221 */ /* 0x000fe20000000000 */
[----:B------:R-:W-:Y:S01]  /*2e10*/  FADD R58, R93, R58 ;  /* 0x0000003a5d3a7221 */ /* 0x000fe20000000000 */
[C---:B------:R-:W-:Y:S01]  /*2e20*/  FMUL R44, R73.reuse, R44 ;  /* 0x0000002c492c7220 */ /* 0x040fe20000400000 */
[----:B------:R-:W-:Y:S01]  /*2e30*/  FMUL R45, R73, R45 ;  /* 0x0000002d492d7220 */ /* 0x000fe20000400000 */
[C---:B------:R-:W-:Y:S01]  /*2e40*/  FMUL R46, R80.reuse, R46 ;  /* 0x0000002e502e7220 */ /* 0x040fe20000400000 */
[----:B------:R-:W-:Y:S01]  /*2e50*/  FMUL R47, R80, R47 ;  /* 0x0000002f502f7220 */ /* 0x000fe20000400000 */
[----:B------:R-:W-:Y:S01]  /*2e60*/  HMMA.16816.F32 R40, R28, R48, R40 ;  /* 0x000000301c28723c */ /* 0x000fe20000001828 */
[----:B------:R-:W-:Y:S01]  /*2e70*/  F2FP.F16.E4M3.UNPACK_B R48, R22 ;  /* 0x00000016ff30723e */ /* 0x000fe200020006ff */
[----:B------:R-:W-:Y:S01]  /*2e80*/  FADD R92, R50, R95 ;  /* 0x0000005f325c7221 */ /* 0x000fe20000000000 */
[----:B------:R-:W-:Y:S01]  /*2e90*/  F2FP.F16.E4M3.UNPACK_B R49, R23 ;  /* 0x00000017ff31723e */ /* 0x000fe200020006ff */
[----:B------:R-:W-:-:S02]  /*2ea0*/  FADD R93, R59, R58 ;  /* 0x0000003a3b5d7221 */ /* 0x000fc40000000000 */
[----:B------:R-:W-:Y:S02]  /*2eb0*/  FADD R92, R83, R92 ;  /* 0x0000005c535c7221 */ /* 0x000fe40000000000 */
[----:B------:R-:W-:Y:S01]  /*2ec0*/  FADD R82, R82, R93 ;  /* 0x0000005d52527221 */ /* 0x000fe20000000000 */
[C---:B------:R-:W-:Y:S01]  /*2ed0*/  FMUL R68, R73.reuse, R68 ;  /* 0x0000004449447220 */ /* 0x040fe20000400000 */
[----:B------:R-:W-:Y:S01]  /*2ee0*/  HMMA.16816.F32 R44, R28, R48, R44 ;  /* 0x000000301c2c723c */ /* 0x000fe2000000182c */
[----:B------:R-:W-:Y:S01]  /*2ef0*/  FMUL R69, R73, R69 ;  /* 0x0000004549457220 */ /* 0x000fe20000400000 */
[C---:B------:R-:W-:Y:S01]  /*2f00*/  FMUL R70, R80.reuse, R70 ;  /* 0x0000004650467220 */ /* 0x040fe20000400000 */
[----:B------:R-:W-:Y:S01]  /*2f10*/  FMUL R71, R80, R71 ;  /* 0x0000004750477220 */ /* 0x000fe20000400000 */
[----:B------:R-:W-:Y:S01]  /*2f20*/  FADD R79, R79, R92 ;  /* 0x0000005c4f4f7221 */ /* 0x000fe20000000000 */
[----:B------:R-:W-:Y:S01]  /*2f30*/  FADD R77, R77, R82 ;  /* 0x000000524d4d7221 */ /* 0x000fe20000000000 */
[----:B0-----:R-:W-:-:S02]  /*2f40*/  F2FP.F16.E4M3.UNPACK_B R48, R24 ;  /* 0x00000018ff30723e */ /* 0x001fc400020006ff */
[----:B------:R-:W-:Y:S01]  /*2f50*/  F2FP.F16.E4M3.UNPACK_B R49, R25 ;  /* 0x00000019ff31723e */ /* 0x000fe200020006ff */
[----:B------:R-:W-:Y:S01]  /*2f60*/  FADD R76, R76, R79 ;  /* 0x0000004f4c4c7221 */ /* 0x000fe20000000000 */
[----:B------:R-:W-:Y:S01]  /*2f70*/  FADD R74, R74, R77 ;  /* 0x0000004d4a4a7221 */ /* 0x000fe20000000000 */
[C---:B------:R-:W-:Y:S01]  /*2f80*/  FMUL R50, R80.reuse, R34 ;  /* 0x0000002250327220 */ /* 0x040fe20000400000 */
[----:B------:R-:W-:Y:S01]  /*2f90*/  FMUL R51, R80, R35 ;  /* 0x0000002350337220 */ /* 0x000fe20000400000 */
[----:B------:R-:W-:Y:S02]  /*2fa0*/  SEL R34, R86, R87, !P5 ;  /* 0x0000005756227207 */ /* 0x000fe40006800000 */
[----:B------:R-:W-:Y:S01]  /*2fb0*/  HMMA.16816.F32 R68, R28, R48, R68 ;  /* 0x000000301c44723c */ /* 0x000fe20000001844 */
[C---:B------:R-:W-:Y:S01]  /*2fc0*/  FMUL R48, R73.reuse, R32 ;  /* 0x0000002049307220 */ /* 0x040fe20000400000 */
[----:B------:R-:W-:Y:S01]  /*2fd0*/  FMUL R49, R73, R33 ;  /* 0x0000002149317220 */ /* 0x000fe20000400000 */
[----:B------:R-:W-:Y:S01]  /*2fe0*/  SEL R32, R90, R91, !P5 ;  /* 0x0000005b5a207207 */ /* 0x000fe20006800000 */
[----:B------:R-:W-:Y:S01]  /*2ff0*/  FADD R75, R75, R76 ;  /* 0x0000004c4b4b7221 */ /* 0x000fe20000000000 */
[----:B------:R-:W-:Y:S01]  /*3000*/  SEL R33, R88, R89, !P5 ;  /* 0x0000005958217207 */ /* 0x000fe20006800000 */
[----:B------:R-:W-:Y:S01]  /*3010*/  FADD R57, R57, R74 ;  /* 0x0000004a39397221 */ /* 0x000fe20000000000 */
[----:B------:R-:W-:-:S02]  /*3020*/  SEL R35, R84, R85, !P5 ;  /* 0x0000005554237207 */ /* 0x000fc40006800000 */
[----:B------:R-:W-:Y:S02]  /*3030*/  F2FP.F16.E4M3.UNPACK_B R18, R18.H1 ;  /* 0x00000012ff12723e */ /* 0x000fe400030006ff */
[----:B------:R-:W-:Y:S02]  /*3040*/  F2FP.F16.E4M3.UNPACK_B R19, R19.H1 ;  /* 0x00000013ff13723e */ /* 0x000fe400030006ff */
[----:B------:R-:W-:Y:S02]  /*3050*/  F2FP.F16.E4M3.UNPACK_B R16, R16.H1 ;  /* 0x00000010ff10723e */ /* 0x000fe400030006ff */
[----:B------:R-:W-:Y:S01]  /*3060*/  F2FP.F16.E4M3.UNPACK_B R17, R17.H1 ;  /* 0x00000011ff11723e */ /* 0x000fe200030006ff */
[----:B------:R-:W-:Y:S01]  /*3070*/  FADD R75, R72, R75 ;  /* 0x0000004b484b7221 */ /* 0x000fe20000000000 */
[----:B------:R-:W-:Y:S01]  /*3080*/  FADD R57, R56, R57 ;  /* 0x0000003938397221 */ /* 0x000fe20000000000 */
[----:B------:R-:W-:Y:S01]  /*3090*/  HMMA.16816.F32 R60, R32, R18, R60 ;  /* 0x00000012203c723c */ /* 0x000fe2000000183c */
[----:B------:R-:W-:-:S02]  /*30a0*/  F2FP.F16.E4M3.UNPACK_B R18, R12.H1 ;  /* 0x0000000cff12723e */ /* 0x000fc400030006ff */
[----:B------:R-:W0:Y:S05]  /*30b0*/  SHFL.BFLY PT, R12, R75, 0x2, 0x1f ;  /* 0x0c401f004b0c7f89 */ /* 0x000e2a00000e0000 */
[----:B------:R-:W-:Y:S01]  /*30c0*/  HMMA.16816.F32 R36, R32, R16, R36 ;  /* 0x000000102024723c */ /* 0x000fe20000001824 */
[----:B------:R-:W1:Y:S01]  /*30d0*/  SHFL.BFLY PT, R16, R57, 0x2, 0x1f ;  /* 0x0c401f0039107f89 */ /* 0x000e6200000e0000 */
[----:B------:R-:W-:Y:S02]  /*30e0*/  F2FP.F16.E4M3.UNPACK_B R14, R14.H1 ;  /* 0x0000000eff0e723e */ /* 0x000fe400030006ff */
[----:B------:R-:W-:Y:S01]  /*30f0*/  F2FP.F16.E4M3.UNPACK_B R15, R15.H1 ;  /* 0x0000000fff0f723e */ /* 0x000fe200030006ff */
[----:B------:R-:W-:Y:S01]  /*3100*/  UIADD3 UR5, UP0, UPT, UR5, 0x20, URZ ;  /* 0x0000002005057890 */ /* 0x000fe2000ff1e0ff */
[----:B------:R-:W-:-:S02]  /*3110*/  F2FP.F16.E4M3.UNPACK_B R58, R26 ;  /* 0x0000001aff3a723e */ /* 0x000fc400020006ff */
[----:B------:R-:W-:Y:S02]  /*3120*/  F2FP.F16.E4M3.UNPACK_B R59, R27 ;  /* 0x0000001bff3b723e */ /* 0x000fe400020006ff */
[----:B------:R-:W-:Y:S01]  /*3130*/  F2FP.F16.E4M3.UNPACK_B R19, R13.H1 ;  /* 0x0000000dff13723e */ /* 0x000fe200030006ff */
[----:B------:R-:W-:Y:S01]  /*3140*/  HMMA.16816.F32 R64, R32, R14, R64 ;  /* 0x0000000e2040723c */ /* 0x000fe20000001840 */
[----:B------:R-:W-:Y:S01]  /*3150*/  UIADD3.X UR6, UPT, UPT, URZ, UR6, URZ, UP0, !UPT ;  /* 0x00000006ff067290 */ /* 0x000fe200087fe4ff */
[----:B0-----:R-:W-:Y:S01]  /*3160*/  FADD R12, R75, R12 ;  /* 0x0000000c4b0c7221 */ /* 0x001fe20000000000 */
[----:B-1----:R-:W-:-:S04]  /*3170*/  FADD R16, R57, R16 ;  /* 0x0000001039107221 */ /* 0x002fc80000000000 */
[----:B------:R-:W0:Y:S04]  /*3180*/  SHFL.BFLY PT, R13, R12, 0x1, 0x1f ;  /* 0x0c201f000c0d7f89 */ /* 0x000e2800000e0000 */
[----:B------:R-:W1:Y:S01]  /*3190*/  SHFL.BFLY PT, R15, R16, 0x1, 0x1f ;  /* 0x0c201f00100f7f89 */ /* 0x000e6200000e0000 */
[----:B------:R-:W-:Y:S01]  /*31a0*/  HMMA.16816.F32 R28, R28, R58, R48 ;  /* 0x0000003a1c1c723c */ /* 0x000fe20000001830 */
[----:B------:R-:W-:Y:S01]  /*31b0*/  IMAD.U32 R14, RZ, RZ, UR6 ;  /* 0x00000006ff0e7e24 */ /* 0x000fe2000f8e00ff */
[----:B------:R-:W-:-:S04]  /*31c0*/  ISETP.LE.U32.AND P0, PT, R3, UR5, PT ;  /* 0x0000000503007c0c */ /* 0x000fc8000bf03070 */
[----:B------:R-:W-:Y:S02]  /*31d0*/  ISETP.GE.U32.AND.EX P0, PT, R14, RZ, PT, P0 ;  /* 0x000000ff0e00720c */ /* 0x000fe40003f06100 */
[----:B------:R-:W-:Y:S02]  /*31e0*/  F2FP.F16.E4M3.UNPACK_B R20, R20.H1 ;  /* 0x00000014ff14723e */ /* 0x000fe400030006ff */
[----:B------:R-:W-:Y:S02]  /*31f0*/  F2FP.F16.E4M3.UNPACK_B R21, R21.H1 ;  /* 0x00000015ff15723e */ /* 0x000fe400030006ff */
[----:B------:R-:W-:Y:S02]  /*3200*/  F2FP.F16.E4M3.UNPACK_B R22, R22.H1 ;  /* 0x00000016ff16723e */ /* 0x000fe400030006ff */
[----:B------:R-:W-:Y:S02]  /*3210*/  F2FP.F16.E4M3.UNPACK_B R23, R23.H1 ;  /* 0x00000017ff17723e */ /* 0x000fe400030006ff */
[----:B------:R-:W-:-:S02]  /*3220*/  F2FP.F16.E4M3.UNPACK_B R24, R24.H1 ;  /* 0x00000018ff18723e */ /* 0x000fc400030006ff */
[----:B------:R-:W-:Y:S02]  /*3230*/  F2FP.F16.E4M3.UNPACK_B R25, R25.H1 ;  /* 0x00000019ff19723e */ /* 0x000fe400030006ff */
[----:B------:R-:W-:Y:S02]  /*3240*/  F2FP.F16.E4M3.UNPACK_B R26, R26.H1 ;  /* 0x0000001aff1a723e */ /* 0x000fe400030006ff */
[----:B------:R-:W-:Y:S01]  /*3250*/  F2FP.F16.E4M3.UNPACK_B R27, R27.H1 ;  /* 0x0000001bff1b723e */ /* 0x000fe200030006ff */
[----:B------:R-:W-:Y:S01]  /*3260*/  HMMA.16816.F32 R52, R32, R18, R52 ;  /* 0x000000122034723c */ /* 0x000fe20000001834 */
[----:B0-----:R-:W-:Y:S01]  /*3270*/  FADD R12, R12, R13 ;  /* 0x0000000d0c0c7221 */ /* 0x001fe20000000000 */
[----:B-1----:R-:W-:Y:S01]  /*3280*/  FADD R15, R16, R15 ;  /* 0x0000000f100f7221 */ /* 0x002fe20000000000 */
[----:B------:R-:W-:Y:S01]  /*3290*/  ULEA UR4, UR11, UR4, 0x5 ;  /* 0x000000040b047291 */ /* 0x000fe2000f8e28ff */
[----:B------:R-:W-:-:S04]  /*32a0*/  IMAD R107, R11, 0x20, R107 ;  /* 0x000000200b6b7824 */ /* 0x000fc800078e026b */
[----:B------:R-:W-:Y:S01]  /*32b0*/  HMMA.16816.F32 R40, R32, R20, R40 ;  /* 0x000000142028723c */ /* 0x000fe20000001828 */
[----:B------:R-:W-:Y:S01]  /*32c0*/  FFMA R114, R73, R114, R12 ;  /* 0x0000007249727223 */ /* 0x000fe2000000000c */
[----:B------:R-:W-:Y:S01]  /*32d0*/  FFMA R113, R80, R113, R15 ;  /* 0x0000007150717223 */ /* 0x000fe2000000000f */
[----:B------:R-:W-:-:S05]  /*32e0*/  IMAD.MOV.U32 R116, RZ, RZ, R81 ;  /* 0x000000ffff747224 */ /* 0x000fca00078e0051 */
[----:B------:R-:W-:Y:S01]  /*32f0*/  HMMA.16816.F32 R44, R32, R22, R44 ;  /* 0x00000016202c723c */ /* 0x000fe2000000182c */
[----:B------:R-:W-:-:S07]  /*3300*/  IMAD.MOV.U32 R115, RZ, RZ, R78 ;  /* 0x000000ffff737224 */ /* 0x000fce00078e004e */
[C---:B------:R-:W-:Y:S08]  /*3310*/  HMMA.16816.F32 R68, R32.reuse, R24, R68 ;  /* 0x000000182044723c */ /* 0x040ff00000001844 */
[----:B------:R-:W-:Y:S01]  /*3320*/  HMMA.16816.F32 R32, R32, R26, R28 ;  /* 0x0000001a2020723c */ /* 0x000fe2000000181c */
[----:B------:R-:W-:-:S04]  /*3330*/  NOP ;  /* 0x0000000000007918 */ /* 0x000fc80000000000 */
[----:B------:R-:W-:-:S15]  /*3340*/  @!P0 BRA `(.L_x_1) ;  /* 0xffffffe400308947 */ /* 0x000fde000383ffff */
.L_x_0:
[----:B------:R-:W0:Y:S01]  /*3350*/  S2UR UR5, SR_CgaCtaId ;  /* 0x00000000000579c3 */ /* 0x000e220000008800 */
[----:B------:R-:W1:Y:S01]  /*3360*/  S2R R5, SR_TID.X ;  /* 0x0000000000057919 */ /* 0x000e620000002100 */
[----:B------:R-:W-:Y:S01]  /*3370*/  UMOV UR4, 0x400 ;  /* 0x0000040000047882 */ /* 0x000fe20000000000 */
[C---:B------:R-:W-:Y:S01]  /*3380*/  LOP3.LUT R3, R0.reuse, 0x7, RZ, 0xc0, !PT ;  /* 0x0000000700037812 */ /* 0x040fe200078ec0ff */
[----:B------:R-:W-:Y:S02]  /*3390*/  IMAD.SHL.U32 R4, R0, 0x4, RZ ;  /* 0x0000000400047824 */ /* 0x000fe400078e00ff */
[C---:B------:R-:W-:Y:S01]  /*33a0*/  FMUL R9, R114.reuse, 8388608 ;  /* 0x4b00000072097820 */ /* 0x040fe20000400000 */
[----:B------:R-:W-:Y:S01]  /*33b0*/  FSETP.GEU.AND P1, PT, R114, 1.175494350822287508e-38, PT ;  /* 0x008000007200780b */ /* 0x000fe20003f2e000 */
[C---:B------:R-:W-:Y:S01]  /*33c0*/  FMUL R10, R113.reuse, 8388608 ;  /* 0x4b000000710a7820 */ /* 0x040fe20000400000 */
[C---:B------:R-:W-:Y:S01]  /*33d0*/  FSETP.GEU.AND P2, PT, R113.reuse, 1.175494350822287508e-38, PT ;  /* 0x008000007100780b */ /* 0x040fe20003f4e000 */
[----:B------:R-:W-:Y:S01]  /*33e0*/  IMAD.MOV.U32 R17, RZ, RZ, R38 ;  /* 0x000000ffff117224 */ /* 0x000fe200078e0026 */
[----:B------:R-:W-:Y:S01]  /*33f0*/  LOP3.LUT R4, R4, 0x3c0, RZ, 0xc0, !PT ;  /* 0x000003c004047812 */ /* 0x000fe200078ec0ff */
[----:B------:R-:W-:Y:S01]  /*3400*/  IMAD.SHL.U32 R8, R0, 0x8, RZ ;  /* 0x0000000800087824 */ /* 0x000fe200078e00ff */
[----:B------:R-:W-:Y:S01]  /*3410*/  FSETP.GT.AND P0, PT, |R113|, 8.50705917302346158658e+37, PT ;  /* 0x7e8000007100780b */ /* 0x000fe20003f04200 */
[----:B------:R-:W-:Y:S01]  /*3420*/  IMAD.MOV.U32 R29, RZ, RZ, R40 ;  /* 0x000000ffff1d7224 */ /* 0x000fe200078e0028 */
[----:B------:R-:W-:Y:S01]  /*3430*/  FSEL R9, R9, R114, !P1 ;  /* 0x0000007209097208 */ /* 0x000fe20004800000 */
[----:B------:R-:W-:Y:S01]  /*3440*/  IMAD.MOV.U32 R15, RZ, RZ, R33 ;  /* 0x000000ffff0f7224 */ /* 0x000fe200078e0021 */
[----:B------:R-:W-:Y:S01]  /*3450*/  FSEL R10, R10, R113, !P2 ;  /* 0x000000710a0a7208 */ /* 0x000fe20005000000 */
[----:B------:R-:W-:Y:S01]  /*3460*/  BAR.SYNC.DEFER_BLOCKING 0x0 ;  /* 0x0000000000007b1d */ /* 0x000fe20000010000 */
[----:B------:R-:W-:-:S02]  /*3470*/  FSEL R12, RZ, -23, P2 ;  /* 0xc1b80000ff0c7808 */ /* 0x000fc40001000000 */
[C---:B------:R-:W-:Y:S02]  /*3480*/  FSETP.GEU.AND P2, PT, |R113|.reuse, 1.175494350822287508e-38, PT ;  /* 0x008000007100780b */ /* 0x040fe40003f4e200 */
[----:B------:R-:W-:Y:S01]  /*3490*/  FSEL R11, RZ, -23, P1 ;  /* 0xc1b80000ff0b7808 */ /* 0x000fe20000800000 */
[----:B0-----:R-:W-:Y:S02]  /*34a0*/  ULEA UR6, UR5, UR4, 0x18 ;  /* 0x0000000405067291 */ /* 0x001fe4000f8ec0ff */
[----:B------:R-:W-:Y:S01]  /*34b0*/  @P0 FMUL R113, R113, 0.25 ;  /* 0x3e80000071710820 */ /* 0x000fe20000400000 */
[----:B------:R-:W-:Y:S01]  /*34c0*/  FSETP.GT.AND P1, PT, |R114|, 8.50705917302346158658e+37, PT ;  /* 0x7e8000007200780b */ /* 0x000fe20003f24200 */
[----:B------:R-:W-:Y:S01]  /*34d0*/  @P0 FMUL R35, R35, 0.25 ;  /* 0x3e80000023230820 */ /* 0x000fe20000400000 */
[----:B------:R-:W-:Y:S01]  /*34e0*/  @P0 FMUL R34, R34, 0.25 ;  /* 0x3e80000022220820 */ /* 0x000fe20000400000 */
[----:B------:R-:W-:Y:S01]  /*34f0*/  @P0 FMUL R71, R71, 0.25 ;  /* 0x3e80000047470820 */ /* 0x000fe20000400000 */
[----:B------:R-:W-:Y:S01]  /*3500*/  LEA R6, R3, UR6, 0x4 ;  /* 0x0000000603067c11 */ /* 0x000fe2000f8e20ff */
[----:B------:R-:W-:Y:S01]  /*3510*/  @P0 FMUL R70, R70, 0.25 ;  /* 0x3e80000046460820 */ /* 0x000fe20000400000 */
[----:B------:R-:W-:Y:S01]  /*3520*/  @P0 FMUL R47, R47, 0.25 ;  /* 0x3e8000002f2f0820 */ /* 0x000fe20000400000 */
[----:B-1----:R-:W-:Y:S01]  /*3530*/  LOP3.LUT R14, R5, 0x8, RZ, 0xc0, !PT ;  /* 0x00000008050e7812 */ /* 0x002fe200078ec0ff */
[----:B------:R-:W-:Y:S01]  /*3540*/  @!P2 FMUL R113, R113, 16777216 ;  /* 0x4b8000007171a820 */ /* 0x000fe20000400000 */
[----:B------:R-:W-:-:S02]  /*3550*/  IMAD R3, R3, -0x8, R6 ;  /* 0xfffffff803037824 */ /* 0x000fc400078e0206 */
[----:B------:R-:W-:Y:S01]  /*3560*/  @P0 FMUL R46, R46, 0.25 ;  /* 0x3e8000002e2e0820 */ /* 0x000fe20000400000 */
[----:B------:R-:W-:Y:S01]  /*3570*/  @P0 FMUL R43, R43, 0.25 ;  /* 0x3e8000002b2b0820 */ /* 0x000fe20000400000 */
[----:B------:R-:W-:Y:S01]  /*3580*/  @P0 FMUL R42, R42, 0.25 ;  /* 0x3e8000002a2a0820 */ /* 0x000fe20000400000 */
[----:B------:R-:W-:Y:S02]  /*3590*/  IMAD.IADD R13, R4, 0x1, R3 ;  /* 0x00000001040d7824 */ /* 0x000fe400078e0203 */
[----:B------:R-:W-:Y:S01]  /*35a0*/  @P0 FMUL R67, R67, 0.25 ;  /* 0x3e80000043430820 */ /* 0x000fe20000400000 */
[----:B------:R-:W-:Y:S02]  /*35b0*/  VIADD R4, R9, 0xc0cafb0d ;  /* 0xc0cafb0d09047836 */ /* 0x000fe40000000000 */
[----:B------:R-:W-:Y:S01]  /*35c0*/  @P0 FMUL R66, R66, 0.25 ;  /* 0x3e80000042420820 */ /* 0x000fe20000400000 */
[----:B------:R-:W-:Y:S02]  /*35d0*/  IMAD R3, R14, 0x200, R6 ;  /* 0x000002000e037824 */ /* 0x000fe400078e0206 */
[----:B------:R-:W-:Y:S01]  /*35e0*/  @P0 FMUL R55, R55, 0.25 ;  /* 0x3e80000037370820 */ /* 0x000fe20000400000 */
[----:B------:R-:W-:Y:S01]  /*35f0*/  @P0 FMUL R54, R54, 0.25 ;  /* 0x3e80000036360820 */ /* 0x000fe20000400000 */
[----:B------:R-:W-:Y:S01]  /*3600*/  LOP3.LUT R4, R4, 0xff800000, RZ, 0xc0, !PT ;  /* 0xff80000004047812 */ /* 0x000fe200078ec0ff */
[----:B------:R-:W-:Y:S01]  /*3610*/  @P0 FMUL R63, R63, 0.25 ;  /* 0x3e8000003f3f0820 */ /* 0x000fe20000400000 */
[----:B------:R-:W-:Y:S01]  /*3620*/  @P0 FMUL R62, R62, 0.25 ;  /* 0x3e8000003e3e0820 */ /* 0x000fe20000400000 */
[----:B------:R-:W-:Y:S01]  /*3630*/  @P0 FMUL R39, R39, 0.25 ;  /* 0x3e80000027270820 */ /* 0x000fe20000400000 */
[----:B------:R-:W-:Y:S01]  /*3640*/  I2FP.F32.S32 R6, R4 ;  /* 0x0000000400067245 */ /* 0x000fe20000201400 */
[----:B------:R-:W-:Y:S01]  /*3650*/  @P0 FMUL R17, R17, 0.25 ;  /* 0x3e80000011110820 */ /* 0x000fe20000400000 */
[----:B------:R-:W-:Y:S01]  /*3660*/  VIADD R5, R10, 0xc0cafb0d ;  /* 0xc0cafb0d0a057836 */ /* 0x000fe20000000000 */
[C---:B------:R-:W-:Y:S01]  /*3670*/  FSETP.GEU.AND P0, PT, |R114|.reuse, 1.175494350822287508e-38, PT ;  /* 0x008000007200780b */ /* 0x040fe20003f0e200 */
[----:B------:R-:W-:Y:S01]  /*3680*/  @P1 FMUL R114, R114, 0.25 ;  /* 0x3e80000072721820 */ /* 0x000fe20000400000 */
[----:B------:R-:W-:Y:S01]  /*3690*/  FFMA.FTZ R11, R6, 1.1920928955078125e-07, R11 ;  /* 0x34000000060b7823 */ /* 0x000fe2000001000b */
[----:B------:R-:W-:Y:S01]  /*36a0*/  LOP3.LUT R8, R8, 0xf80, RZ, 0xc0, !PT ;  /* 0x00000f8008087812 */ /* 0x000fe200078ec0ff */
[----:B------:R-:W0:Y:S01]  /*36b0*/  MUFU.RCP R6, R113 ;  /* 0x0000007100067308 */ /* 0x000e220000001000 */
[----:B------:R-:W-:Y:S01]  /*36c0*/  LOP3.LUT R5, R5, 0xff800000, RZ, 0xc0, !PT ;  /* 0xff80000005057812 */ /* 0x000fe200078ec0ff */
[----:B------:R-:W-:Y:S01]  /*36d0*/  @!P2 FMUL R35, R35, 16777216 ;  /* 0x4b8000002323a820 */ /* 0x000fe20000400000 */
[----:B------:R-:W-:Y:S01]  /*36e0*/  @!P2 FMUL R34, R34, 16777216 ;  /* 0x4b8000002222a820 */ /* 0x000fe20000400000 */
[----:B------:R-:W-:Y:S01]  /*36f0*/  @!P2 FMUL R71, R71, 16777216 ;  /* 0x4b8000004747a820 */ /* 0x000fe20000400000 */
[----:B------:R-:W-:Y:S01]  /*3700*/  I2FP.F32.S32 R7, R5 ;  /* 0x0000000500077245 */ /* 0x000fe20000201400 */
[----:B------:R-:W-:Y:S01]  /*3710*/  @!P2 FMUL R70, R70, 16777216 ;  /* 0x4b8000004646a820 */ /* 0x000fe20000400000 */
        /* <DEDUP_REMOVED lines=13> */
[----:B------:R-:W-:-:S02]  /*37f0*/  IMAD.IADD R8, R8, 0x1, R3 ;  /* 0x0000000108087824 */ /* 0x000fc400078e0203 */
[----:B------:R-:W-:Y:S01]  /*3800*/  FFMA.FTZ R12, R7, 1.1920928955078125e-07, R12 ;  /* 0x34000000070c7823 */ /* 0x000fe2000001000c */
[----:B------:R-:W-:Y:S01]  /*3810*/  LEA.HI R3, R14, R13, RZ, 0x1f ;  /* 0x0000000d0e037211 */ /* 0x000fe200078ff8ff */
[C---:B0-----:R-:W-:Y:S01]  /*3820*/  FMUL R16, R6.reuse, R35 ;  /* 0x0000002306107220 */ /* 0x041fe20000400000 */
[C---:B------:R-:W-:Y:S01]  /*3830*/  FMUL R7, R6.reuse, R34 ;  /* 0x0000002206077220 */ /* 0x040fe20000400000 */
        /* <DEDUP_REMOVED lines=13> */
[----:B------:R-:W-:Y:S01]  /*3910*/  FMUL R40, R6, R17 ;  /* 0x0000001106287220 */ /* 0x000fe20000400000 */
[----:B------:R-:W-:Y:S01]  /*3920*/  @P1 FMUL R32, R32, 0.25 ;  /* 0x3e80000020201820 */ /* 0x000fe20000400000 */
[----:B------:R-:W0:Y:S01]  /*3930*/  MUFU.RCP R6, R114 ;  /* 0x0000007200067308 */ /* 0x000e220000001000 */
[----:B------:R-:W-:Y:S01]  /*3940*/  @P1 FMUL R29, R29, 0.25 ;  /* 0x3e8000001d1d1820 */ /* 0x000fe20000400000 */
        /* <DEDUP_REMOVED lines=46> */
[----:B------:R-:W-:Y:S01]  /*3c30*/  F2FP.SATFINITE.E4M3.F32.PACK_AB_MERGE_C R36, R37, R36, RZ ;  /* 0x000000242524723e */ /* 0x000fe200048070ff */
[----:B------:R-:W-:Y:S01]  /*3c40*/  IMAD.IADD R4, R9, 0x1, -R4 ;  /* 0x0000000109047824 */ /* 0x000fe200078e0a04 */
[----:B------:R-:W-:Y:S01]  /*3c50*/  F2FP.SATFINITE.E4M3.F32.PACK_AB_MERGE_C R60, R61, R60, RZ ;  /* 0x0000003c3d3c723e */ /* 0x000fe200048070ff */
[----:B------:R-:W-:Y:S01]  /*3c60*/  IMAD.IADD R5, R10, 0x1, -R5 ;  /* 0x000000010a057824 */ /* 0x000fe200078e0a05 */
[----:B------:R-:W-:Y:S01]  /*3c70*/  F2FP.SATFINITE.E4M3.F32.PACK_AB_MERGE_C R6, R53, R6, RZ ;  /* 0x000000063506723e */ /* 0x000fe200048070ff */
[----:B------:R-:W0:Y:S01]  /*3c80*/  LDCU.64 UR4, c[0x0][0x3e0] ;  /* 0x00007c00ff0477ac */ /* 0x000e220008000a00 */
[----:B------:R-:W-:-:S02]  /*3c90*/  LOP3.LUT R36, R36, 0xffff, RZ, 0xc0, !PT ;  /* 0x0000ffff24247812 */ /* 0x000fc400078ec0ff */
[----:B------:R-:W-:Y:S02]  /*3ca0*/  LOP3.LUT R41, R6, 0xffff, RZ, 0xc0, !PT ;  /* 0x0000ffff06297812 */ /* 0x000fe400078ec0ff */
[----:B------:R-:W-:Y:S02]  /*3cb0*/  LOP3.LUT R39, R60, 0xffff, RZ, 0xc0, !PT ;  /* 0x0000ffff3c277812 */ /* 0x000fe400078ec0ff */
[----:B------:R-:W-:Y:S02]  /*3cc0*/  F2FP.SATFINITE.E4M3.F32.PACK_AB_MERGE_C R35, R35, R40, RZ ;  /* 0x000000282323723e */ /* 0x000fe400048070ff */
[----:B------:R-:W-:Y:S02]  /*3cd0*/  F2FP.SATFINITE.E4M3.F32.PACK_AB_MERGE_C R33, R33, R38, RZ ;  /* 0x000000262121723e */ /* 0x000fe400048070ff */
[----:B------:R-:W-:Y:S02]  /*3ce0*/  F2FP.SATFINITE.E4M3.F32.PACK_AB_MERGE_C R31, R31, R34, RZ ;  /* 0x000000221f1f723e */ /* 0x000fe400048070ff */
[----:B------:R-:W-:-:S02]  /*3cf0*/  F2FP.SATFINITE.E4M3.F32.PACK_AB_MERGE_C R19, R19, R22, RZ ;  /* 0x000000161313723e */ /* 0x000fc400048070ff */
[----:B------:R-:W-:Y:S02]  /*3d00*/  PRMT R37, R41, 0x3340, R0 ;  /* 0x0000334029257816 */ /* 0x000fe40000000000 */
[----:B------:R-:W-:Y:S01]  /*3d10*/  PRMT R6, R36, 0x3340, R39 ;  /* 0x0000334024067816 */ /* 0x000fe20000000027 */
[----:B0-----:R-:W-:Y:S01]  /*3d20*/  UIMAD UR4, UR8, UR4, URZ ;  /* 0x00000004080472a4 */ /* 0x001fe2000f8e02ff */
[----:B------:R-:W-:Y:S02]  /*3d30*/  F2FP.SATFINITE.E4M3.F32.PACK_AB_MERGE_C R25, R25, R28, RZ ;  /* 0x0000001c1919723e */ /* 0x000fe400048070ff */
[----:B------:R-:W-:Y:S02]  /*3d40*/  F2FP.SATFINITE.E4M3.F32.PACK_AB_MERGE_C R23, R23, R26, RZ ;  /* 0x0000001a1717723e */ /* 0x000fe400048070ff */
[----:B------:R-:W-:Y:S02]  /*3d50*/  F2FP.SATFINITE.E4M3.F32.PACK_AB_MERGE_C R21, R21, R24, RZ ;  /* 0x000000181515723e */ /* 0x000fe400048070ff */
[----:B------:R-:W-:-:S02]  /*3d60*/  F2FP.SATFINITE.E4M3.F32.PACK_AB_MERGE_C R17, R17, R20, RZ ;  /* 0x000000141111723e */ /* 0x000fc400048070ff */
[----:B------:R-:W-:Y:S02]  /*3d70*/  F2FP.SATFINITE.E4M3.F32.PACK_AB_MERGE_C R13, R13, R18, RZ ;  /* 0x000000120d0d723e */ /* 0x000fe400048070ff */
[----:B------:R-:W-:Y:S02]  /*3d80*/  LOP3.LUT R35, R35, 0xffff, RZ, 0xc0, !PT ;  /* 0x0000ffff23237812 */ /* 0x000fe400078ec0ff */
[----:B------:R-:W-:Y:S02]  /*3d90*/  LOP3.LUT R22, R33, 0xffff, RZ, 0xc0, !PT ;  /* 0x0000ffff21167812 */ /* 0x000fe400078ec0ff */
[----:B------:R-:W-:Y:S02]  /*3da0*/  LOP3.LUT R31, R31, 0xffff, RZ, 0xc0, !PT ;  /* 0x0000ffff1f1f7812 */ /* 0x000fe400078ec0ff */
[----:B------:R-:W-:Y:S02]  /*3db0*/  F2FP.SATFINITE.E4M3.F32.PACK_AB_MERGE_C R27, R27, R30, RZ ;  /* 0x0000001e1b1b723e */ /* 0x000fe400048070ff */
[----:B------:R-:W-:-:S02]  /*3dc0*/  F2FP.SATFINITE.E4M3.F32.PACK_AB_MERGE_C R16, R16, R7, RZ ;  /* 0x000000071010723e */ /* 0x000fc400048070ff */
[----:B------:R-:W-:Y:S02]  /*3dd0*/  PRMT R20, R6, 0x5410, R37 ;  /* 0x0000541006147816 */ /* 0x000fe40000000025 */
[----:B------:R-:W-:Y:S02]  /*3de0*/  LOP3.LUT R25, R25, 0xffff, RZ, 0xc0, !PT ;  /* 0x0000ffff19197812 */ /* 0x000fe400078ec0ff */
[----:B------:R-:W-:Y:S02]  /*3df0*/  LOP3.LUT R37, R17, 0xffff, RZ, 0xc0, !PT ;  /* 0x0000ffff11257812 */ /* 0x000fe400078ec0ff */
[----:B------:R-:W-:Y:S02]  /*3e00*/  LOP3.LUT R30, R23, 0xffff, RZ, 0xc0, !PT ;  /* 0x0000ffff171e7812 */ /* 0x000fe400078ec0ff */
[----:B------:R-:W-:Y:S02]  /*3e10*/  LOP3.LUT R26, R21, 0xffff, RZ, 0xc0, !PT ;  /* 0x0000ffff151a7812 */ /* 0x000fe400078ec0ff */
[----:B------:R-:W-:-:S02]  /*3e20*/  PRMT R7, R31, 0x3340, R0 ;  /* 0x000033401f077816 */ /* 0x000fc40000000000 */
[----:B------:R-:W-:Y:S02]  /*3e30*/  PRMT R6, R35, 0x3340, R22 ;  /* 0x0000334023067816 */ /* 0x000fe40000000016 */
[----:B------:R-:W-:Y:S02]  /*3e40*/  LOP3.LUT R43, R13, 0xffff, RZ, 0xc0, !PT ;  /* 0x0000ffff0d2b7812 */ /* 0x000fe400078ec0ff */
[----:B------:R-:W-:Y:S02]  /*3e50*/  LOP3.LUT R33, R19, 0xffff, RZ, 0xc0, !PT ;  /* 0x0000ffff13217812 */ /* 0x000fe400078ec0ff */
[----:B------:R-:W-:Y:S02]  /*3e60*/  F2FP.SATFINITE.E4M3.F32.PACK_AB_MERGE_C R15, R15, R14, RZ ;  /* 0x0000000e0f0f723e */ /* 0x000fe400048070ff */
[----:B------:R-:W-:Y:S02]  /*3e70*/  PRMT R14, R37, 0x3340, R0 ;  /* 0x00003340250e7816 */ /* 0x000fe40000000000 */
[----:B------:R-:W-:-:S02]  /*3e80*/  PRMT R17, R25, 0x3340, R26 ;  /* 0x0000334019117816 */ /* 0x000fc4000000001a */
[----:B------:R-:W-:Y:S02]  /*3e90*/  PRMT R24, R6, 0x5410, R7 ;  /* 0x0000541006187816 */ /* 0x000fe40000000007 */
[----:B------:R-:W-:Y:S02]  /*3ea0*/  PRMT R19, R43, 0x3340, R0 ;  /* 0x000033402b137816 */ /* 0x000fe40000000000 */
[----:B------:R-:W-:Y:S02]  /*3eb0*/  PRMT R18, R30, 0x3340, R33 ;  /* 0x000033401e127816 */ /* 0x000fe40000000021 */
[----:B------:R-:W-:Y:S02]  /*3ec0*/  SHF.R.U32.HI R7, RZ, 0x8, R39 ;  /* 0x00000008ff077819 */ /* 0x000fe40000011627 */
[----:B------:R-:W-:Y:S02]  /*3ed0*/  SHF.R.U32.HI R6, RZ, 0x8, R36 ;  /* 0x00000008ff067819 */ /* 0x000fe40000011624 */
[----:B------:R-:W-:-:S02]  /*3ee0*/  PRMT R17, R17, 0x5410, R14 ;  /* 0x0000541011117816 */ /* 0x000fc4000000000e */
[----:B------:R-:W-:Y:S02]  /*3ef0*/  PRMT R18, R18, 0x5410, R19 ;  /* 0x0000541012127816 */ /* 0x000fe40000000013 */
[----:B------:R-:W-:Y:S02]  /*3f00*/  SHF.R.U32.HI R13, RZ, 0x8, R41 ;  /* 0x00000008ff0d7819 */ /* 0x000fe40000011629 */
[----:B------:R-:W-:Y:S02]  /*3f10*/  LOP3.LUT R14, R7, 0xffff, RZ, 0xc0, !PT ;  /* 0x0000ffff070e7812 */ /* 0x000fe400078ec0ff */
[----:B------:R-:W-:Y:S02]  /*3f20*/  LOP3.LUT R19, R6, 0xffff, RZ, 0xc0, !PT ;  /* 0x0000ffff06137812 */ /* 0x000fe400078ec0ff */
[----:B------:R-:W-:Y:S02]  /*3f30*/  SHF.R.U32.HI R7, RZ, 0x8, R22 ;  /* 0x00000008ff077819 */ /* 0x000fe40000011616 */
[----:B------:R-:W-:-:S02]  /*3f40*/  SHF.R.U32.HI R6, RZ, 0x8, R35 ;  /* 0x00000008ff067819 */ /* 0x000fc40000011623 */
[----:B------:R-:W-:Y:S02]  /*3f50*/  LOP3.LUT R13, R13, 0xffff, RZ, 0xc0, !PT ;  /* 0x0000ffff0d0d7812 */ /* 0x000fe400078ec0ff */
[----:B------:R-:W-:Y:S02]  /*3f60*/  PRMT R14, R19, 0x3340, R14 ;  /* 0x00003340130e7816 */ /* 0x000fe4000000000e */
[----:B------:R-:W-:Y:S02]  /*3f70*/  LOP3.LUT R19, R7, 0xffff, RZ, 0xc0, !PT ;  /* 0x0000ffff07137812 */ /* 0x000fe400078ec0ff */
[----:B------:R-:W-:Y:S02]  /*3f80*/  LOP3.LUT R22, R6, 0xffff, RZ, 0xc0, !PT ;  /* 0x0000ffff06167812 */ /* 0x000fe400078ec0ff */
[----:B------:R-:W-:Y:S02]  /*3f90*/  SHF.R.U32.HI R6, RZ, 0x8, R31 ;  /* 0x00000008ff067819 */ /* 0x000fe4000001161f */
[----:B------:R-:W-:-:S02]  /*3fa0*/  PRMT R21, R13, 0x3340, R0 ;  /* 0x000033400d157816 */ /* 0x000fc40000000000 */
[----:B------:R-:W-:Y:S02]  /*3fb0*/  SHF.R.U32.HI R13, RZ, 0x8, R26 ;  /* 0x00000008ff0d7819 */ /* 0x000fe4000001161a */
[----:B------:R-:W-:Y:S02]  /*3fc0*/  SHF.R.U32.HI R7, RZ, 0x8, R25 ;  /* 0x00000008ff077819 */ /* 0x000fe40000011619 */
[----:B------:R-:W-:Y:S02]  /*3fd0*/  PRMT R23, R22, 0x3340, R19 ;  /* 0x0000334016177816 */ /* 0x000fe40000000013 */
[----:B------:R-:W-:Y:S02]  /*3fe0*/  LOP3.LUT R19, R6, 0xffff, RZ, 0xc0, !PT ;  /* 0x0000ffff06137812 */ /* 0x000fe400078ec0ff */
[----:B------:R-:W-:Y:S02]  /*3ff0*/  SHF.R.U32.HI R6, RZ, 0x8, R37 ;  /* 0x00000008ff067819 */ /* 0x000fe40000011625 */
[----:B------:R-:W-:-:S02]  /*4000*/  LOP3.LUT R13, R13, 0xffff, RZ, 0xc0, !PT ;  /* 0x0000ffff0d0d7812 */ /* 0x000fc400078ec0ff */
[----:B------:R-:W-:Y:S02]  /*4010*/  LOP3.LUT R22, R7, 0xffff, RZ, 0xc0, !PT ;  /* 0x0000ffff07167812 */ /* 0x000fe400078ec0ff */
[----:B------:R-:W-:Y:S01]  /*4020*/  PRMT R26, R19, 0x3340, R0 ;  /* 0x00003340131a7816 */ /* 0x000fe20000000000 */
[----:B------:R-:W-:Y:S01]  /*4030*/  FADD R19, R4, -1 ;  /* 0xbf80000004137421 */ /* 0x000fe20000000000 */
[----:B------:R-:W-:Y:S01]  /*4040*/  LOP3.LUT R7, R6, 0xffff, RZ, 0xc0, !PT ;  /* 0x0000ffff06077812 */ /* 0x000fe200078ec0ff */
[----:B------:R-:W-:Y:S01]  /*4050*/  IMAD.MOV.U32 R6, RZ, RZ, 0x3dc6b27f ;  /* 0x3dc6b27fff067424 */ /* 0x000fe200078e00ff */
[----:B------:R-:W-:Y:S02]  /*4060*/  PRMT R25, R22, 0x3340, R13 ;  /* 0x0000334016197816 */ /* 0x000fe4000000000d */
[----:B------:R-:W-:Y:S01]  /*4070*/  PRMT R22, R14, 0x5410, R21 ;  /* 0x000054100e167816 */ /* 0x000fe20000000015 */
[----:B------:R-:W-:Y:S01]  /*4080*/  FADD R21, R5, -1 ;  /* 0xbf80000005157421 */ /* 0x000fe20000000000 */
[----:B------:R-:W-:Y:S01]  /*4090*/  FFMA.FTZ R4, R19, R6, -0.16845393180847167969 ;  /* 0xbe2c7f3013047423 */ /* 0x000fe20000010006 */
[----:B------:R-:W-:-:S02]  /*40a0*/  F2FP.SATFINITE.E4M3.F32.PACK_AB_MERGE_C R29, R29, R32, RZ ;  /* 0x000000201d1d723e */ /* 0x000fc400048070ff */
[----:B------:R-:W-:Y:S01]  /*40b0*/  FFMA.FTZ R14, R21, R6, -0.16845393180847167969 ;  /* 0xbe2c7f30150e7423 */ /* 0x000fe20000010006 */
[----:B------:R-:W-:Y:S01]  /*40c0*/  FFMA.FTZ R6, R19, R4, 0.1716887056827545166 ;  /* 0x3e2fcf2a13067423 */ /* 0x000fe20000010004 */
[----:B------:R-:W-:Y:S02]  /*40d0*/  LOP3.LUT R29, R29, 0xffff, RZ, 0xc0, !PT ;  /* 0x0000ffff1d1d7812 */ /* 0x000fe400078ec0ff */
[----:B------:R-:W-:Y:S01]  /*40e0*/  PRMT R28, R7, 0x3340, R0 ;  /* 0x00003340071c7816 */ /* 0x000fe20000000000 */
[----:B------:R-:W-:Y:S01]  /*40f0*/  FFMA.FTZ R14, R21, R14, 0.1716887056827545166 ;  /* 0x3e2fcf2a150e7423 */ /* 0x000fe2000001000e */
[----:B------:R-:W-:Y:S01]  /*4100*/  FFMA.FTZ R6, R19, R6, -0.17900948226451873779 ;  /* 0xbe374e4313067423 */ /* 0x000fe20000010006 */
[----:B------:R-:W-:Y:S02]  /*4110*/  SHF.R.U32.HI R7, RZ, 0x8, R30 ;  /* 0x00000008ff077819 */ /* 0x000fe4000001161e */
[----:B------:R-:W-:Y:S01]  /*4120*/  PRMT R26, R23, 0x5410, R26 ;  /* 0x00005410171a7816 */ /* 0x000fe2000000001a */
[----:B------:R-:W0:Y:S01]  /*4130*/  LDC.64 R30, c[0x0][0x398] ;  /* 0x0000e600ff1e7b82 */ /* 0x000e220000000a00 */
[----:B------:R-:W-:-:S02]  /*4140*/  LOP3.LUT R27, R27, 0xffff, RZ, 0xc0, !PT ;  /* 0x0000ffff1b1b7812 */ /* 0x000fc400078ec0ff */
[--C-:B------:R-:W-:Y:S01]  /*4150*/  PRMT R4, R20, 0x4210, R29.reuse ;  /* 0x0000421014047816 */ /* 0x100fe2000000001d */
[----:B------:R-:W-:Y:S01]  /*4160*/  FFMA.FTZ R20, R21, R14, -0.17900948226451873779 ;  /* 0xbe374e4315147423 */ /* 0x000fe2000001000e */
[----:B------:R-:W-:Y:S01]  /*4170*/  PRMT R5, R22, 0x5210, R29 ;  /* 0x0000521016057816 */ /* 0x000fe2000000001d */
[----:B------:R-:W-:Y:S01]  /*4180*/  FFMA.FTZ R14, R19, R6, 0.20512372255325317383 ;  /* 0x3e520bf4130e7423 */ /* 0x000fe20000010006 */
[----:B------:R-:W-:Y:S01]  /*4190*/  LOP3.LUT R22, R7, 0xffff, RZ, 0xc0, !PT ;  /* 0x0000ffff07167812 */ /* 0x000fe200078ec0ff */
[----:B------:R-:W-:Y:S01]  /*41a0*/  FFMA.FTZ R20, R21, R20, 0.20512372255325317383 ;  /* 0x3e520bf415147423 */ /* 0x000fe20000010014 */
[--C-:B------:R-:W-:Y:S01]  /*41b0*/  PRMT R6, R24, 0x4210, R27.reuse ;  /* 0x0000421018067816 */ /* 0x100fe2000000001b */
[----:B------:R-:W-:Y:S01]  /*41c0*/  FFMA.FTZ R14, R19, R14, -0.24046532809734344482 ;  /* 0xbe763c8b130e7423 */ /* 0x000fe2000001000e */
[----:B------:R-:W-:Y:S01]  /*41d0*/  PRMT R7, R26, 0x5210, R27 ;  /* 0x000052101a077816 */ /* 0x000fe2000000001b */
[----:B------:R-:W-:Y:S01]  /*41e0*/  FFMA.FTZ R20, R21, R20, -0.24046532809734344482 ;  /* 0xbe763c8b15147423 */ /* 0x000fe20000010014 */
[----:B------:R-:W-:Y:S01]  /*41f0*/  SHF.R.U32.HI R13, RZ, 0x8, R33 ;  /* 0x00000008ff0d7819 */ /* 0x000fe20000011621 */
[----:B------:R-:W-:Y:S01]  /*4200*/  FFMA.FTZ R14, R19, R14, 0.28857114911079406738 ;  /* 0x3e93bf99130e7423 */ /* 0x000fe2000001000e */
[----:B------:R-:W-:Y:S01]  /*4210*/  ISETP.GE.U32.AND P1, PT, R9, 0x7f800000, PT ;  /* 0x7f8000000900780c */ /* 0x000fe20003f26070 */
[----:B------:R-:W-:Y:S01]  /*4220*/  STSM.16.M88.4 [R8], R4 ;  /* 0x0000000408007844 */ /* 0x000fe20000000200 */
[----:B------:R-:W-:Y:S01]  /*4230*/  LOP3.LUT R13, R13, 0xffff, RZ, 0xc0, !PT ;  /* 0x0000ffff0d0d7812 */ /* 0x000fe200078ec0ff */
[----:B------:R-:W-:Y:S03]  /*4240*/  BAR.SYNC.DEFER_BLOCKING 0x0 ;  /* 0x0000000000007b1d */ /* 0x000fe60000010000 */
[----:B------:R-:W-:Y:S01]  /*4250*/  PRMT R23, R22, 0x3340, R13 ;  /* 0x0000334016177816 */ /* 0x000fe2000000000d */
[----:B------:R-:W-:Y:S01]  /*4260*/  FFMA.FTZ R22, R21, R20, 0.28857114911079406738 ;  /* 0x3e93bf9915167423 */ /* 0x000fe20000010014 */
[----:B------:R-:W-:Y:S01]  /*4270*/  LOP3.LUT R13, R0, 0x1ff, RZ, 0xc0, !PT ;  /* 0x000001ff000d7812 */ /* 0x000fe200078ec0ff */
[----:B------:R-:W-:Y:S01]  /*4280*/  FFMA.FTZ R20, R19, R14, -0.36067417263984680176 ;  /* 0xbeb8aa4913147423 */ /* 0x000fe2000001000e */
[----:B------:R-:W-:Y:S01]  /*4290*/  ISETP.GE.U32.AND P2, PT, R10, 0x7f800000, PT ;  /* 0x7f8000000a00780c */ /* 0x000fe20003f46070 */
[----:B------:R-:W-:Y:S01]  /*42a0*/  FFMA.FTZ R22, R21, R22, -0.36067417263984680176 ;  /* 0xbeb8aa4915167423 */ /* 0x000fe20000010016 */
[----:B------:R-:W-:Y:S01]  /*42b0*/  LEA R14, R13, UR6, 0x4 ;  /* 0x000000060d0e7c11 */ /* 0x000fe2000f8e20ff */
[----:B------:R-:W-:Y:S01]  /*42c0*/  FFMA.FTZ R20, R19, R20, 0.48089820146560668945 ;  /* 0x3ef6384a13147423 */ /* 0x000fe20000010014 */
[----:B------:R-:W-:Y:S01]  /*42d0*/  SHF.R.U32.HI R13, RZ, 0x8, R43 ;  /* 0x00000008ff0d7819 */ /* 0x000fe2000001162b */
[----:B------:R-:W-:Y:S01]  /*42e0*/  FFMA.FTZ R22, R21, R22, 0.48089820146560668945 ;  /* 0x3ef6384a15167423 */ /* 0x000fe20000010016 */
[----:B------:R-:W-:Y:S01]  /*42f0*/  FSETP.NEU.AND P0, PT, R9, RZ, PT ;  /* 0x000000ff0900720b */ /* 0x000fe20003f0d000 */
[----:B------:R-:W-:Y:S01]  /*4300*/  FFMA.FTZ R20, R19, R20, -0.72134751081466674805 ;  /* 0xbf38aa3b13147423 */ /* 0x000fe20000010014 */
[----:B------:R-:W-:Y:S01]  /*4310*/  LOP3.LUT R27, R13, 0xffff, RZ, 0xc0, !PT ;  /* 0x0000ffff0d1b7812 */ /* 0x000fe200078ec0ff */
[----:B------:R-:W-:Y:S01]  /*4320*/  FFMA.FTZ R22, R21, R22, -0.72134751081466674805 ;  /* 0xbf38aa3b15167423 */ /* 0x000fe20000010016 */
[----:B------:R-:W1:Y:S01]  /*4330*/  LDC R13, c[0x0][0x3e8] ;  /* 0x0000fa00ff0d7b82 */ /* 0x000e620000000800 */
[----:B------:R-:W-:Y:S01]  /*4340*/  FMUL R20, R19, R20 ;  /* 0x0000001413147220 */ /* 0x000fe20000400000 */
[----:B------:R-:W-:Y:S01]  /*4350*/  PRMT R24, R27, 0x3340, R0 ;  /* 0x000033401b187816 */ /* 0x000fe20000000000 */
[----:B------:R-:W-:Y:S01]  /*4360*/  FMUL R22, R21, R22 ;  /* 0x0000001615167220 */ /* 0x000fe20000400000 */
[----:B------:R-:W-:Y:S01]  /*4370*/  PRMT R25, R25, 0x5410, R28 ;  /* 0x0000541019197816 */ /* 0x000fe2000000001c */
[----:B------:R-:W-:Y:S01]  /*4380*/  FMUL R20, R19, R20 ;  /* 0x0000001413147220 */ /* 0x000fe20000400000 */
[----:B------:R-:W-:Y:S01]  /*4390*/  PRMT R24, R23, 0x5410, R24 ;  /* 0x0000541017187816 */ /* 0x000fe20000000018 */
[----:B------:R-:W-:Y:S01]  /*43a0*/  FMUL R22, R21, R22 ;  /* 0x0000001615167220 */ /* 0x000fe20000400000 */
[----:B------:R-:W2:Y:S01]  /*43b0*/  LDS.128 R4, [R14] ;  /* 0x000000000e047984 */ /* 0x000ea20000000c00 */
[----:B------:R-:W-:-:S02]  /*43c0*/  FFMA.FTZ R20, R19, 1.4426950216293334961, R20 ;  /* 0x3fb8aa3b13147823 */ /* 0x000fc40000010014 */
[----:B------:R-:W-:Y:S01]  /*43d0*/  FFMA.FTZ R21, R21, 1.4426950216293334961, R22 ;  /* 0x3fb8aa3b15157823 */ /* 0x000fe20000010016 */
[----:B------:R-:W-:Y:S02]  /*43e0*/  @P1 IMAD.MOV.U32 R22, RZ, RZ, 0x7f800000 ;  /* 0x7f800000ff161424 */ /* 0x000fe400078e00ff */
[----:B------:R-:W-:Y:S01]  /*43f0*/  FADD R11, R11, R20 ;  /* 0x000000140b0b7221 */ /* 0x000fe20000000000 */
[----:B------:R-:W-:Y:S01]  /*4400*/  SHF.R.U32.HI R20, RZ, 0x8, R0 ;  /* 0x00000008ff147819 */ /* 0x000fe20000011600 */
[----:B------:R-:W-:Y:S01]  /*4410*/  @P1 FFMA.FTZ R11, R9, R22, +INF ;  /* 0x7f800000090b1423 */ /* 0x000fe20000010016 */
[----:B------:R-:W-:Y:S02]  /*4420*/  @P2 IMAD.MOV.U32 R9, RZ, RZ, 0x7f800000 ;  /* 0x7f800000ff092424 */ /* 0x000fe400078e00ff */
[----:B------:R-:W-:Y:S01]  /*4430*/  FADD R12, R12, R21 ;  /* 0x000000150c0c7221 */ /* 0x000fe20000000000 */
[----:B------:R-:W-:Y:S01]  /*4440*/  IMAD R19, R2, UR5, RZ ;  /* 0x0000000502137c24 */ /* 0x000fe2000f8e02ff */
[----:B------:R-:W-:Y:S01]  /*4450*/  SGXT.U32 R20, R20, 0x1 ;  /* 0x000000011414781a */ /* 0x000fe20000000000 */
[C---:B------:R-:W-:Y:S01]  /*4460*/  @P2 FFMA.FTZ R12, R10.reuse, R9, +INF ;  /* 0x7f8000000a0c2423 */ /* 0x040fe20000010009 */
[----:B------:R-:W-:Y:S01]  /*4470*/  FSETP.NEU.AND P1, PT, R10, RZ, PT ;  /* 0x000000ff0a00720b */ /* 0x000fe20003f2d000 */
[----:B------:R-:W-:Y:S01]  /*4480*/  USHF.R.S32.HI UR5, URZ, 0x1f, UR4 ;  /* 0x0000001fff057899 */ /* 0x000fe20008011404 */
[----:B------:R-:W-:Y:S01]  /*4490*/  LOP3.LUT R10, R15, 0xffff, RZ, 0xc0, !PT ;  /* 0x0000ffff0f0a7812 */ /* 0x000fe200078ec0ff */
[----:B-1----:R-:W-:Y:S01]  /*44a0*/  IMAD R20, R20, R13, RZ ;  /* 0x0000000d14147224 */ /* 0x002fe200078e02ff */
[----:B0-----:R-:W-:Y:S01]  /*44b0*/  IADD3 R9, P2, P3, R19, UR4, R30 ;  /* 0x0000000413097c10 */ /* 0x001fe2000fb5e01e */
[----:B------:R-:W0:Y:S01]  /*44c0*/  LDCU UR4, c[0x0][0x3ec] ;  /* 0x00007d80ff0477ac */ /* 0x000e220008000800 */
[----:B------:R-:W-:-:S02]  /*44d0*/  SHF.R.S32.HI R22, RZ, 0x1f, R19 ;  /* 0x0000001fff167819 */ /* 0x000fc40000011413 */
[----:B------:R-:W-:Y:S02]  /*44e0*/  LOP3.LUT R15, R16, 0xffff, RZ, 0xc0, !PT ;  /* 0x0000ffff100f7812 */ /* 0x000fe400078ec0ff */
[--C-:B------:R-:W-:Y:S02]  /*44f0*/  PRMT R32, R17, 0x4210, R10.reuse ;  /* 0x0000421011207816 */ /* 0x100fe4000000000a */
[----:B------:R-:W-:Y:S02]  /*4500*/  PRMT R33, R25, 0x5210, R10 ;  /* 0x0000521019217816 */ /* 0x000fe4000000000a */
[----:B------:R-:W-:Y:S01]  /*4510*/  IADD3.X R10, PT, PT, R22, UR5, R31, P2, P3 ;  /* 0x00000005160a7c10 */ /* 0x000fe200097e641f */
[----:B------:R-:W-:Y:S01]  /*4520*/  IMAD R22, R13, 0x2, R20 ;  /* 0x000000020d167824 */ /* 0x000fe200078e0214 */
[----:B------:R-:W-:Y:S02]  /*4530*/  IADD3 R16, P2, PT, R20, R9, RZ ;  /* 0x0000000914107210 */ /* 0x000fe40007f5e0ff */
[----:B------:R-:W-:-:S02]  /*4540*/  PRMT R34, R18, 0x4210, R15 ;  /* 0x0000421012227816 */ /* 0x000fc4000000000f */
[----:B------:R-:W-:Y:S01]  /*4550*/  PRMT R35, R24, 0x5210, R15 ;  /* 0x0000521018237816 */ /* 0x000fe2000000000f */
[----:B------:R-:W-:Y:S01]  /*4560*/  BAR.SYNC.DEFER_BLOCKING 0x0 ;  /* 0x0000000000007b1d */ /* 0x000fe20000010000 */
[----:B------:R-:W-:Y:S01]  /*4570*/  LEA.HI.X.SX32 R17, R20, R10, 0x1, P2 ;  /* 0x0000000a14117211 */ /* 0x000fe200010f0eff */
[----:B------:R-:W-:Y:S01]  /*4580*/  IMAD R20, R13, 0x2, R22 ;  /* 0x000000020d147824 */ /* 0x000fe200078e0216 */
[----:B------:R-:W-:Y:S01]  /*4590*/  IADD3 R18, P2, PT, R22, R9, RZ ;  /* 0x0000000916127210 */ /* 0x000fe20007f5e0ff */
[----:B0-----:R-:W-:Y:S01]  /*45a0*/  UIMAD UR4, UR8, UR4, URZ ;  /* 0x00000004080472a4 */ /* 0x001fe2000f8e02ff */
[C---:B--2---:R-:W-:Y:S02]  /*45b0*/  PRMT R27, R4.reuse, 0x7773, RZ ;  /* 0x00007773041b7816 */ /* 0x044fe400000000ff */
[C---:B------:R-:W-:Y:S01]  /*45c0*/  PRMT R37, R4.reuse, 0x7772, RZ ;  /* 0x0000777204257816 */ /* 0x040fe200000000ff */
[----:B------:R-:W-:Y:S01]  /*45d0*/  USHF.L.U32 UR7, UR4, 0x2, URZ ;  /* 0x0000000204077899 */ /* 0x000fe200080006ff */
[C---:B------:R-:W-:Y:S01]  /*45e0*/  PRMT R45, R4.reuse, 0x7771, RZ ;  /* 0x00007771042d7816 */ /* 0x040fe200000000ff */
[----:B------:R-:W-:Y:S01]  /*45f0*/  UIMAD.WIDE UR4, UR4, 0x4, URZ ;  /* 0x00000004040478a5 */ /* 0x000fe2000f8e02ff */
[----:B------:R-:W-:-:S02]  /*4600*/  PRMT R53, R4, 0x7770, RZ ;  /* 0x0000777004357816 */ /* 0x000fc400000000ff */
[----:B------:R-:W-:Y:S02]  /*4610*/  LEA.HI.X.SX32 R19, R22, R10, 0x1, P2 ;  /* 0x0000000a16137211 */ /* 0x000fe400010f0eff */
[----:B------:R-:W-:Y:S02]  /*4620*/  IADD3 R4, P2, PT, R20, R9, RZ ;  /* 0x0000000914047210 */ /* 0x000fe40007f5e0ff */
[C---:B------:R-:W-:Y:S02]  /*4630*/  PRMT R31, R5.reuse, 0x7773, RZ ;  /* 0x00007773051f7816 */ /* 0x040fe400000000ff */
[C---:B------:R-:W-:Y:S02]  /*4640*/  PRMT R25, R5.reuse, 0x7772, RZ ;  /* 0x0000777205197816 */ /* 0x040fe400000000ff */
[C---:B------:R-:W-:Y:S01]  /*4650*/  PRMT R43, R5.reuse, 0x7771, RZ ;  /* 0x00007771052b7816 */ /* 0x040fe200000000ff */
[----:B------:R0:W-:Y:S01]  /*4660*/  STSM.16.M88.4 [R8], R32 ;  /* 0x0000002008007844 */ /* 0x0001e20000000200 */
[----:B------:R-:W-:-:S02]  /*4670*/  PRMT R51, R5, 0x7770, RZ ;  /* 0x0000777005337816 */ /* 0x000fc400000000ff */
[C---:B------:R-:W-:Y:S01]  /*4680*/  PRMT R29, R6.reuse, 0x7773, RZ ;  /* 0x00007773061d7816 */ /* 0x040fe200000000ff */
[----:B------:R-:W-:Y:S01]  /*4690*/  BAR.SYNC.DEFER_BLOCKING 0x0 ;  /* 0x0000000000007b1d */ /* 0x000fe20000010000 */
[C---:B------:R-:W-:Y:S02]  /*46a0*/  PRMT R41, R6.reuse, 0x7771, RZ ;  /* 0x0000777106297816 */ /* 0x040fe400000000ff */
[----:B------:R-:W-:Y:S02]  /*46b0*/  PRMT R49, R6, 0x7770, RZ ;  /* 0x0000777006317816 */ /* 0x000fe400000000ff */
[----:B------:R-:W-:Y:S02]  /*46c0*/  LEA.HI.X.SX32 R5, R20, R10, 0x1, P2 ;  /* 0x0000000a14057211 */ /* 0x000fe400010f0eff */
[C---:B------:R-:W-:Y:S02]  /*46d0*/  PRMT R15, R7.reuse, 0x7773, RZ ;  /* 0x00007773070f7816 */ /* 0x040fe400000000ff */
[----:B------:R-:W-:-:S02]  /*46e0*/  PRMT R39, R7, 0x7771, RZ ;  /* 0x0000777107277816 */ /* 0x000fc400000000ff */
[----:B------:R-:W-:Y:S01]  /*46f0*/  PRMT R47, R7, 0x7770, RZ ;  /* 0x00007770072f7816 */ /* 0x000fe200000000ff */
[----:B0-----:R-:W-:Y:S01]  /*4700*/  IMAD R8, R13, 0x2, R20 ;  /* 0x000000020d087824 */ /* 0x001fe200078e0214 */
[----:B------:R-:W-:Y:S02]  /*4710*/  PRMT R35, R6, 0x7772, RZ ;  /* 0x0000777206237816 */ /* 0x000fe400000000ff */
[----:B------:R-:W-:Y:S01]  /*4720*/  PRMT R33, R7, 0x7772, RZ ;  /* 0x0000777207217816 */ /* 0x000fe200000000ff */
[----:B------:R-:W-:Y:S01]  /*4730*/  IMAD R24, R13, 0x2, R8 ;  /* 0x000000020d187824 */ /* 0x000fe200078e0208 */
[----:B------:R-:W-:-:S03]  /*4740*/  IADD3 R6, P2, PT, R8, R9, RZ ;  /* 0x0000000908067210 */ /* 0x000fc60007f5e0ff */
[C---:B------:R-:W-:Y:S01]  /*4750*/  IMAD R26, R13.reuse, 0x2, R24 ;  /* 0x000000020d1a7824 */ /* 0x040fe200078e0218 */
[-C--:B------:R-:W-:Y:S02]  /*4760*/  LEA.HI.X.SX32 R7, R8, R10.reuse, 0x1, P2 ;  /* 0x0000000a08077211 */ /* 0x080fe400010f0eff */
[-C--:B------:R-:W-:Y:S01]  /*4770*/  IADD3 R20, P2, PT, R24, R9.reuse, RZ ;  /* 0x0000000918147210 */ /* 0x080fe20007f5e0ff */
[C---:B------:R-:W-:Y:S01]  /*4780*/  IMAD R8, R13.reuse, 0x2, R26 ;  /* 0x000000020d087824 */ /* 0x040fe200078e021a */
[----:B------:R-:W-:Y:S01]  /*4790*/  IADD3 R22, P3, PT, R26, R9, RZ ;  /* 0x000000091a167210 */ /* 0x000fe20007f7e0ff */
[----:B------:R0:W-:Y:S01]  /*47a0*/  STG.E.U8 desc[UR12][R16.64], R53 ;  /* 0x0000003510007986 */ /* 0x0001e2000c10110c */
[-C--:B------:R-:W-:Y:S01]  /*47b0*/  LEA.HI.X.SX32 R21, R24, R10.reuse, 0x1, P2 ;  /* 0x0000000a18157211 */ /* 0x080fe200010f0eff */
[C---:B------:R-:W-:Y:S01]  /*47c0*/  IMAD R28, R13.reuse, 0x2, R8 ;  /* 0x000000020d1c7824 */ /* 0x040fe200078e0208 */
[----:B------:R-:W-:Y:S01]  /*47d0*/  LEA.HI.X.SX32 R23, R26, R10, 0x1, P3 ;  /* 0x0000000a1a177211 */ /* 0x000fe200018f0eff */
[----:B------:R1:W-:Y:S02]  /*47e0*/  STG.E.U8 desc[UR12][R18.64], R51 ;  /* 0x0000003312007986 */ /* 0x0003e4000c10110c */
[----:B------:R-:W-:-:S02]  /*47f0*/  IMAD R24, R13, 0x2, R28 ;  /* 0x000000020d187824 */ /* 0x000fc400078e021c */
[----:B------:R2:W-:Y:S02]  /*4800*/  STG.E.U8 desc[UR12][R4.64], R49 ;  /* 0x0000003104007986 */ /* 0x0005e4000c10110c */
[C---:B------:R-:W-:Y:S01]  /*4810*/  IMAD R26, R13.reuse, 0x2, R24 ;  /* 0x000000020d1a7824 */ /* 0x040fe200078e0218 */
[CC--:B0-----:R-:W-:Y:S01]  /*4820*/  IADD3 R16, P2, PT, R8.reuse, R9.reuse, RZ ;  /* 0x0000000908107210 */ /* 0x0c1fe20007f5e0ff */
[----:B------:R0:W-:Y:S03]  /*4830*/  STG.E.U8 desc[UR12][R6.64], R47 ;  /* 0x0000002f06007986 */ /* 0x0001e6000c10110c */
[-C--:B------:R-:W-:Y:S01]  /*4840*/  LEA.HI.X.SX32 R17, R8, R10.reuse, 0x1, P2 ;  /* 0x0000000a08117211 */ /* 0x080fe200010f0eff */
[C---:B------:R-:W-:Y:S01]  /*4850*/  IMAD R8, R13.reuse, 0x2, R26 ;  /* 0x000000020d087824 */ /* 0x040fe200078e021a */
[-C--:B-1----:R-:W-:Y:S01]  /*4860*/  IADD3 R18, P3, PT, R24, R9.reuse, RZ ;  /* 0x0000000918127210 */ /* 0x082fe20007f7e0ff */
[----:B------:R1:W-:Y:S01]  /*4870*/  STG.E.U8 desc[UR12][R20.64], R45 ;  /* 0x0000002d14007986 */ /* 0x0003e2000c10110c */
[-C--:B--2---:R-:W-:Y:S01]  /*4880*/  IADD3 R4, P2, PT, R28, R9.reuse, RZ ;  /* 0x000000091c047210 */ /* 0x084fe20007f5e0ff */
[C---:B------:R-:W-:Y:S01]  /*4890*/  IMAD R30, R13.reuse, 0x2, R8 ;  /* 0x000000020d1e7824 */ /* 0x040fe200078e0208 */
[-C--:B------:R-:W-:Y:S01]  /*48a0*/  LEA.HI.X.SX32 R19, R24, R10.reuse, 0x1, P3 ;  /* 0x0000000a18137211 */ /* 0x080fe200018f0eff */
[----:B------:R2:W-:Y:S01]  /*48b0*/  STG.E.U8 desc[UR12][R22.64], R43 ;  /* 0x0000002b16007986 */ /* 0x0005e2000c10110c */
[-C--:B------:R-:W-:Y:S01]  /*48c0*/  LEA.HI.X.SX32 R5, R28, R10.reuse, 0x1, P2 ;  /* 0x0000000a1c057211 */ /* 0x080fe200010f0eff */
[C---:B------:R-:W-:Y:S01]  /*48d0*/  IMAD R24, R13.reuse, 0x2, R30 ;  /* 0x000000020d187824 */ /* 0x040fe200078e021e */
[CC--:B0-----:R-:W-:Y:S01]  /*48e0*/  IADD3 R6, P2, PT, R26.reuse, R9.reuse, RZ ;  /* 0x000000091a067210 */ /* 0x0c1fe20007f5e0ff */
[----:B------:R-:W-:Y:S02]  /*48f0*/  STG.E.U8 desc[UR12][R16.64], R41 ;  /* 0x0000002910007986 */ /* 0x000fe4000c10110c */
[C---:B------:R-:W-:Y:S01]  /*4900*/  IMAD R28, R13.reuse, 0x2, R24 ;  /* 0x000000020d1c7824 */ /* 0x040fe200078e0218 */
[-C--:B------:R-:W-:Y:S01]  /*4910*/  LEA.HI.X.SX32 R7, R26, R10.reuse, 0x1, P2 ;  /* 0x0000000a1a077211 */ /* 0x080fe200010f0eff */
[----:B------:R0:W-:Y:S01]  /*4920*/  STG.E.U8 desc[UR12][R4.64], R39 ;  /* 0x0000002704007986 */ /* 0x0001e2000c10110c */
[-C--:B-1----:R-:W-:Y:S01]  /*4930*/  IADD3 R20, P2, PT, R8, R9.reuse, RZ ;  /* 0x0000000908147210 */ /* 0x082fe20007f5e0ff */
[C---:B------:R-:W-:Y:S01]  /*4940*/  IMAD R26, R13.reuse, 0x2, R28 ;  /* 0x000000020d1a7824 */ /* 0x040fe200078e021c */
[----:B--2---:R-:W-:Y:S01]  /*4950*/  IADD3 R22, P3, PT, R30, R9, RZ ;  /* 0x000000091e167210 */ /* 0x004fe20007f7e0ff */
[----:B------:R-:W-:Y:S02]  /*4960*/  STG.E.U8 desc[UR12][R18.64], R37 ;  /* 0x0000002512007986 */ /* 0x000fe4000c10110c */
[----:B------:R-:W-:Y:S01]  /*4970*/  IMAD R32, R13, 0x2, R26 ;  /* 0x000000020d207824 */ /* 0x000fe200078e021a */
[----:B------:R-:W-:-:S02]  /*4980*/  LEA.HI.X.SX32 R21, R8, R10, 0x1, P2 ;  /* 0x0000000a08157211 */ /* 0x000fc400010f0eff */
[-C--:B------:R-:W-:Y:S01]  /*4990*/  LEA.HI.X.SX32 R23, R30, R10.reuse, 0x1, P3 ;  /* 0x0000000a1e177211 */ /* 0x080fe200018f0eff */
[C---:B------:R-:W-:Y:S01]  /*49a0*/  IMAD R8, R13.reuse, 0x2, R32 ;  /* 0x000000020d087824 */ /* 0x040fe200078e0220 */
[----:B------:R1:W-:Y:S01]  /*49b0*/  STG.E.U8 desc[UR12][R6.64], R25 ;  /* 0x0000001906007986 */ /* 0x0003e2000c10110c */
[CC--:B0-----:R-:W-:Y:S02]  /*49c0*/  IADD3 R4, P2, PT, R24.reuse, R9.reuse, RZ ;  /* 0x0000000918047210 */ /* 0x0c1fe40007f5e0ff */
[C---:B------:R-:W-:Y:S01]  /*49d0*/  IMAD R30, R13.reuse, 0x2, R8 ;  /* 0x000000020d1e7824 */ /* 0x040fe200078e0208 */
[----:B------:R0:W-:Y:S01]  /*49e0*/  STG.E.U8 desc[UR12][R20.64], R35 ;  /* 0x0000002314007986 */ /* 0x0001e2000c10110c */
[-C--:B------:R-:W-:Y:S02]  /*49f0*/  LEA.HI.X.SX32 R5, R24, R10.reuse, 0x1, P2 ;  /* 0x0000000a18057211 */ /* 0x080fe400010f0eff */
[-C--:B------:R-:W-:Y:S01]  /*4a00*/  IADD3 R16, P2, PT, R28, R9.reuse, RZ ;  /* 0x000000091c107210 */ /* 0x080fe20007f5e0ff */
[C---:B------:R-:W-:Y:S01]  /*4a10*/  IMAD R34, R13.reuse, 0x2, R30 ;  /* 0x000000020d227824 */ /* 0x040fe200078e021e */
[-C--:B------:R-:W-:Y:S01]  /*4a20*/  IADD3 R24, P3, PT, R32, R9.reuse, RZ ;  /* 0x0000000920187210 */ /* 0x080fe20007f7e0ff */
[----:B------:R-:W-:Y:S01]  /*4a30*/  STG.E.U8 desc[UR12][R22.64], R33 ;  /* 0x0000002116007986 */ /* 0x000fe2000c10110c */
[-C--:B------:R-:W-:Y:S01]  /*4a40*/  LEA.HI.X.SX32 R17, R28, R10.reuse, 0x1, P2 ;  /* 0x0000000a1c117211 */ /* 0x080fe200010f0eff */
[C---:B------:R-:W-:Y:S01]  /*4a50*/  IMAD R28, R13.reuse, 0x2, R34 ;  /* 0x000000020d1c7824 */ /* 0x040fe200078e0222 */
[----:B-1----:R-:W-:Y:S01]  /*4a60*/  LEA.HI.X.SX32 R25, R32, R10, 0x1, P3 ;  /* 0x0000000a20197211 */ /* 0x002fe200018f0eff */
[----:B------:R1:W-:Y:S01]  /*4a70*/  STG.E.U8 desc[UR12][R4.64], R27 ;  /* 0x0000001b04007986 */ /* 0x0003e2000c10110c */
[----:B------:R-:W-:Y:S01]  /*4a80*/  IADD3 R18, P2, PT, R26, R9, RZ ;  /* 0x000000091a127210 */ /* 0x000fe20007f5e0ff */
[----:B------:R-:W-:-:S02]  /*4a90*/  IMAD R36, R13, 0x2, R28 ;  /* 0x000000020d247824 */ /* 0x000fc400078e021c */
[----:B------:R-:W2:Y:S01]  /*4aa0*/  LDS.128 R4, [R14] ;  /* 0x000000000e047984 */ /* 0x000ea20000000c00 */
[-C--:B------:R-:W-:Y:S01]  /*4ab0*/  LEA.HI.X.SX32 R19, R26, R10.reuse, 0x1, P2 ;  /* 0x0000000a1a137211 */ /* 0x080fe200010f0eff */
[C---:B------:R-:W-:Y:S01]  /*4ac0*/  IMAD R32, R13.reuse, 0x2, R36 ;  /* 0x000000020d207824 */ /* 0x040fe200078e0224 */
[-C--:B0-----:R-:W-:Y:S01]  /*4ad0*/  IADD3 R20, P2, PT, R8, R9.reuse, RZ ;  /* 0x0000000908147210 */ /* 0x081fe20007f5e0ff */
[----:B------:R0:W-:Y:S01]  /*4ae0*/  STG.E.U8 desc[UR12][R16.64], R31 ;  /* 0x0000001f10007986 */ /* 0x0001e2000c10110c */
[-C--:B------:R-:W-:Y:S01]  /*4af0*/  IADD3 R26, P4, PT, R34, R9.reuse, RZ ;  /* 0x00000009221a7210 */ /* 0x080fe20007f9e0ff */
[C---:B------:R-:W-:Y:S01]  /*4b00*/  IMAD R38, R13.reuse, 0x2, R32 ;  /* 0x000000020d267824 */ /* 0x040fe200078e0220 */
[-C--:B------:R-:W-:Y:S01]  /*4b10*/  LEA.HI.X.SX32 R21, R8, R10.reuse, 0x1, P2 ;  /* 0x0000000a08157211 */ /* 0x080fe200010f0eff */
[----:B------:R3:W-:Y:S01]  /*4b20*/  STG.E.U8 desc[UR12][R18.64], R29 ;  /* 0x0000001d12007986 */ /* 0x0007e2000c10110c */
[-C--:B-1----:R-:W-:Y:S01]  /*4b30*/  LEA.HI.X.SX32 R27, R34, R10.reuse, 0x1, P4 ;  /* 0x0000000a221b7211 */ /* 0x082fe200020f0eff */
[C---:B------:R-:W-:Y:S01]  /*4b40*/  IMAD R40, R13.reuse, 0x2, R38 ;  /* 0x000000020d287824 */ /* 0x040fe200078e0226 */
[C---:B------:R-:W-:Y:S01]  /*4b50*/  IADD3 R22, P3, PT, R30.reuse, R9, RZ ;  /* 0x000000091e167210 */ /* 0x040fe20007f7e0ff */
[----:B------:R1:W-:Y:S02]  /*4b60*/  STG.E.U8 desc[UR12][R24.64], R15 ;  /* 0x0000000f18007986 */ /* 0x0003e4000c10110c */
[----:B------:R-:W-:Y:S01]  /*4b70*/  IMAD R42, R13, 0x2, R40 ;  /* 0x000000020d2a7824 */ /* 0x000fe200078e0228 */
[----:B------:R-:W-:-:S02]  /*4b80*/  LEA.HI.X.SX32 R23, R30, R10, 0x1, P3 ;  /* 0x0000000a1e177211 */ /* 0x000fc400018f0eff */
[-C--:B0-----:R-:W-:Y:S01]  /*4b90*/  IADD3 R16, P2, PT, R28, R9.reuse, RZ ;  /* 0x000000091c107210 */ /* 0x081fe20007f5e0ff */
[----:B------:R-:W-:Y:S01]  /*4ba0*/  IMAD R8, R13, 0x2, R42 ;  /* 0x000000020d087824 */ /* 0x000fe200078e022a */
[----:B---3--:R-:W-:-:S03]  /*4bb0*/  IADD3 R18, P3, PT, R36, R9, RZ ;  /* 0x0000000924127210 */ /* 0x008fc60007f7e0ff */
[C---:B------:R-:W-:Y:S01]  /*4bc0*/  IMAD R44, R13.reuse, 0x2, R8 ;  /* 0x000000020d2c7824 */ /* 0x040fe200078e0208 */
[-C--:B------:R-:W-:Y:S02]  /*4bd0*/  LEA.HI.X.SX32 R17, R28, R10.reuse, 0x1, P2 ;  /* 0x0000000a1c117211 */ /* 0x080fe400010f0eff */
[-C--:B-1----:R-:W-:Y:S01]  /*4be0*/  IADD3 R24, P4, PT, R32, R9.reuse, RZ ;  /* 0x0000000920187210 */ /* 0x082fe20007f9e0ff */
[C---:B------:R-:W-:Y:S01]  /*4bf0*/  IMAD R46, R13.reuse, 0x2, R44 ;  /* 0x000000020d2e7824 */ /* 0x040fe200078e022c */
[-C--:B------:R-:W-:Y:S02]  /*4c00*/  LEA.HI.X.SX32 R19, R36, R10.reuse, 0x1, P3 ;  /* 0x0000000a24137211 */ /* 0x080fe400018f0eff */
[-C--:B------:R-:W-:Y:S01]  /*4c10*/  LEA.HI.X.SX32 R25, R32, R10.reuse, 0x1, P4 ;  /* 0x0000000a20197211 */ /* 0x080fe200020f0eff */
[C---:B------:R-:W-:Y:S01]  /*4c20*/  IMAD R48, R13.reuse, 0x2, R46 ;  /* 0x000000020d307824 */ /* 0x040fe200078e022e */
[-C--:B------:R-:W-:Y:S02]  /*4c30*/  IADD3 R30, P4, PT, R42, R9.reuse, RZ ;  /* 0x000000092a1e7210 */ /* 0x080fe40007f9e0ff */
[----:B------:R-:W-:Y:S01]  /*4c40*/  IADD3 R14, P2, PT, R38, R9, RZ ;  /* 0x00000009260e7210 */ /* 0x000fe20007f5e0ff */
[----:B------:R-:W-:Y:S01]  /*4c50*/  IMAD R50, R13, 0x2, R48 ;  /* 0x000000020d327824 */ /* 0x000fe200078e0230 */
[----:B------:R-:W-:-:S02]  /*4c60*/  LEA.HI.X.SX32 R31, R42, R10, 0x1, P4 ;  /* 0x0000000a2a1f7211 */ /* 0x000fc400020f0eff */
[-C--:B------:R-:W-:Y:S01]  /*4c70*/  IADD3 R28, P3, PT, R40, R9.reuse, RZ ;  /* 0x00000009281c7210 */ /* 0x080fe20007f7e0ff */
[C---:B------:R-:W-:Y:S01]  /*4c80*/  IMAD R52, R13.reuse, 0x2, R50 ;  /* 0x000000020d347824 */ /* 0x040fe200078e0232 */
[----:B------:R-:W-:Y:S02]  /*4c90*/  LEA.HI.X.SX32 R15, R38, R10, 0x1, P2 ;  /* 0x0000000a260f7211 */ /* 0x000fe400010f0eff */
[----:B--2---:R-:W-:Y:S01]  /*4ca0*/  PRMT R69, R4, 0x7770, RZ ;  /* 0x0000777004457816 */ /* 0x004fe200000000ff */
[----:B------:R-:W-:Y:S01]  /*4cb0*/  IMAD R13, R13, 0x2, R52 ;  /* 0x000000020d0d7824 */ /* 0x000fe200078e0234 */
[C---:B------:R-:W-:Y:S02]  /*4cc0*/  PRMT R47, R5.reuse, 0x7773, RZ ;  /* 0x00007773052f7816 */ /* 0x040fe400000000ff */
[----:B------:R-:W-:Y:S01]  /*4cd0*/  PRMT R55, R5, 0x7772, RZ ;  /* 0x0000777205377816 */ /* 0x000fe200000000ff */
[----:B------:R0:W-:Y:S01]  /*4ce0*/  STG.E.U8 desc[UR12][R20.64], R69 ;  /* 0x0000004514007986 */ /* 0x0001e2000c10110c */
[----:B------:R-:W-:-:S02]  /*4cf0*/  IADD3 R42, P5, PT, R13, R9, RZ ;  /* 0x000000090d2a7210 */ /* 0x000fc40007fbe0ff */
[----:B------:R-:W-:Y:S02]  /*4d00*/  PRMT R61, R5, 0x7771, RZ ;  /* 0x00007771053d7816 */ /* 0x000fe400000000ff */
[-C--:B------:R-:W-:Y:S02]  /*4d10*/  LEA.HI.X.SX32 R43, R13, R10.reuse, 0x1, P5 ;  /* 0x0000000a0d2b7211 */ /* 0x080fe400028f0eff */
[----:B------:R-:W-:Y:S02]  /*4d20*/  PRMT R67, R5, 0x7770, RZ ;  /* 0x0000777005437816 */ /* 0x000fe400000000ff */
[----:B------:R-:W-:Y:S02]  /*4d30*/  PRMT R65, R6, 0x7770, RZ ;  /* 0x0000777006417816 */ /* 0x000fe400000000ff */
[C---:B------:R-:W-:Y:S01]  /*4d40*/  PRMT R13, R7.reuse, 0x7773, RZ ;  /* 0x00007773070d7816 */ /* 0x040fe200000000ff */
[----:B------:R-:W-:Y:S01]  /*4d50*/  STG.E.U8 desc[UR12][R22.64], R67 ;  /* 0x0000004316007986 */ /* 0x000fe2000c10110c */
[C---:B------:R-:W-:Y:S01]  /*4d60*/  PRMT R51, R7.reuse, 0x7772, RZ ;  /* 0x0000777207337816 */ /* 0x040fe200000000ff */
[----:B0-----:R-:W0:Y:S01]  /*4d70*/  LDC.64 R20, c[0x0][0x3a0] ;  /* 0x0000e800ff147b82 */ /* 0x001e220000000a00 */
[----:B------:R-:W-:Y:S01]  /*4d80*/  PRMT R5, R7, 0x7771, RZ ;  /* 0x0000777107057816 */ /* 0x000fe200000000ff */
[----:B------:R-:W-:Y:S01]  /*4d90*/  STG.E.U8 desc[UR12][R26.64], R65 ;  /* 0x000000411a007986 */ /* 0x000fe2000c10110c */
[----:B------:R-:W-:-:S02]  /*4da0*/  LEA.HI.X.SX32 R29, R40, R10, 0x1, P3 ;  /* 0x0000000a281d7211 */ /* 0x000fc400018f0eff */
[-C--:B------:R-:W-:Y:S02]  /*4db0*/  IADD3 R32, P2, PT, R8, R9.reuse, RZ ;  /* 0x0000000908207210 */ /* 0x080fe40007f5e0ff */
[----:B------:R-:W-:Y:S02]  /*4dc0*/  PRMT R7, R7, 0x7770, RZ ;  /* 0x0000777007077816 */ /* 0x000fe400000000ff */
[-C--:B------:R-:W-:Y:S02]  /*4dd0*/  IADD3 R34, P3, PT, R44, R9.reuse, RZ ;  /* 0x000000092c227210 */ /* 0x080fe40007f7e0ff */
[----:B------:R-:W-:Y:S01]  /*4de0*/  PRMT R63, R4, 0x7771, RZ ;  /* 0x00007771043f7816 */ /* 0x000fe200000000ff */
[----:B------:R-:W-:Y:S01]  /*4df0*/  STG.E.U8 desc[UR12][R16.64], R7 ;  /* 0x0000000710007986 */ /* 0x000fe2000c10110c */
[----:B------:R-:W-:Y:S02]  /*4e00*/  IADD3 R36, P4, PT, R46, R9, RZ ;  /* 0x000000092e247210 */ /* 0x000fe40007f9e0ff */
[----:B------:R-:W-:Y:S01]  /*4e10*/  PRMT R59, R6, 0x7771, RZ ;  /* 0x00007771063b7816 */ /* 0x000fe200000000ff */
[----:B------:R-:W-:Y:S01]  /*4e20*/  STG.E.U8 desc[UR12][R18.64], R63 ;  /* 0x0000003f12007986 */ /* 0x000fe2000c10110c */
[----:B------:R-:W-:-:S02]  /*4e30*/  LEA.HI.X.SX32 R33, R8, R10, 0x1, P2 ;  /* 0x0000000a08217211 */ /* 0x000fc400010f0eff */
[-C--:B------:R-:W-:Y:S01]  /*4e40*/  LEA.HI.X.SX32 R35, R44, R10.reuse, 0x1, P3 ;  /* 0x0000000a2c237211 */ /* 0x080fe200018f0eff */
[----:B------:R-:W-:Y:S01]  /*4e50*/  STG.E.U8 desc[UR12][R24.64], R61 ;  /* 0x0000003d18007986 */ /* 0x000fe2000c10110c */
[-C--:B------:R-:W-:Y:S02]  /*4e60*/  IADD3 R8, P2, PT, R48, R9.reuse, RZ ;  /* 0x0000000930087210 */ /* 0x080fe40007f5e0ff */
[----:B------:R-:W-:Y:S01]  /*4e70*/  PRMT R57, R4, 0x7772, RZ ;  /* 0x0000777204397816 */ /* 0x000fe200000000ff */
[----:B------:R-:W-:Y:S01]  /*4e80*/  STG.E.U8 desc[UR12][R14.64], R59 ;  /* 0x0000003b0e007986 */ /* 0x000fe2000c10110c */
[----:B------:R-:W-:Y:S02]  /*4e90*/  LEA.HI.X.SX32 R37, R46, R10, 0x1, P4 ;  /* 0x0000000a2e257211 */ /* 0x000fe400020f0eff */
[-C--:B------:R-:W-:Y:S01]  /*4ea0*/  IADD3 R38, P3, PT, R50, R9.reuse, RZ ;  /* 0x0000000932267210 */ /* 0x080fe20007f7e0ff */
[----:B------:R1:W-:Y:S01]  /*4eb0*/  STG.E.U8 desc[UR12][R28.64], R5 ;  /* 0x000000051c007986 */ /* 0x0003e2000c10110c */
[----:B------:R-:W-:-:S02]  /*4ec0*/  IADD3 R40, P4, PT, R52, R9, RZ ;  /* 0x0000000934287210 */ /* 0x000fc40007f9e0ff */
[----:B------:R-:W-:Y:S01]  /*4ed0*/  PRMT R53, R6, 0x7772, RZ ;  /* 0x0000777206357816 */ /* 0x000fe200000000ff */
[----:B------:R2:W-:Y:S01]  /*4ee0*/  STG.E.U8 desc[UR12][R30.64], R57 ;  /* 0x000000391e007986 */ /* 0x0005e2000c10110c */
[-C--:B------:R-:W-:Y:S02]  /*4ef0*/  LEA.HI.X.SX32 R9, R48, R10.reuse, 0x1, P2 ;  /* 0x0000000a30097211 */ /* 0x080fe400010f0eff */
[----:B------:R-:W-:Y:S01]  /*4f00*/  PRMT R49, R4, 0x7773, RZ ;  /* 0x0000777304317816 */ /* 0x000fe200000000ff */
[----:B------:R2:W-:Y:S01]  /*4f10*/  STG.E.U8 desc[UR12][R32.64], R55 ;  /* 0x0000003720007986 */ /* 0x0005e2000c10110c */
[-C--:B------:R-:W-:Y:S02]  /*4f20*/  LEA.HI.X.SX32 R39, R50, R10.reuse, 0x1, P3 ;  /* 0x0000000a32277211 */ /* 0x080fe400018f0eff */
[----:B------:R-:W-:Y:S01]  /*4f30*/  LEA.HI.X.SX32 R41, R52, R10, 0x1, P4 ;  /* 0x0000000a34297211 */ /* 0x000fe200020f0eff */
[----:B------:R2:W-:Y:S01]  /*4f40*/  STG.E.U8 desc[UR12][R34.64], R53 ;  /* 0x0000003522007986 */ /* 0x0005e2000c10110c */
[----:B------:R-:W-:-:S02]  /*4f50*/  PRMT R45, R6, 0x7773, RZ ;  /* 0x00007773062d7816 */ /* 0x000fc400000000ff */
[----:B------:R-:W-:Y:S01]  /*4f60*/  FSEL R4, R11, -INF , P0 ;  /* 0xff8000000b047808 */ /* 0x000fe20000000000 */
[----:B------:R2:W-:Y:S01]  /*4f70*/  STG.E.U8 desc[UR12][R36.64], R51 ;  /* 0x0000003324007986 */ /* 0x0005e2000c10110c */
[C---:B------:R-:W-:Y:S01]  /*4f80*/  LOP3.LUT P0, RZ, R0.reuse, 0x100, RZ, 0xc0, !PT ;  /* 0x0000010000ff7812 */ /* 0x040fe2000780c0ff */
[----:B------:R-:W-:Y:S01]  /*4f90*/  IMAD.SHL.U32 R0, R0, 0x2, RZ ;  /* 0x0000000200007824 */ /* 0x000fe200078e00ff */
[----:B-1----:R-:W-:Y:S01]  /*4fa0*/  FSEL R5, R12, -INF , P1 ;  /* 0xff8000000c057808 */ /* 0x002fe20000800000 */
[----:B------:R2:W-:Y:S01]  /*4fb0*/  STG.E.U8 desc[UR12][R8.64], R49 ;  /* 0x0000003108007986 */ /* 0x0005e2000c10110c */
[----:B------:R-:W-:Y:S02]  /*4fc0*/  FFMA R6, R4, 0.69314718246459960938, R81 ;  /* 0x3f31721804067823 */ /* 0x000fe40000000051 */
[----:B------:R-:W-:Y:S01]  /*4fd0*/  LOP3.LUT R0, R0, 0x3f8, RZ, 0xc0, !PT ;  /* 0x000003f800007812 */ /* 0x000fe200078ec0ff */
[----:B------:R2:W-:Y:S01]  /*4fe0*/  STG.E.U8 desc[UR12][R38.64], R47 ;  /* 0x0000002f26007986 */ /* 0x0005e2000c10110c */
[----:B------:R-:W-:Y:S01]  /*4ff0*/  FFMA R7, R5, 0.69314718246459960938, R78 ;  /* 0x3f31721805077823 */ /* 0x000fe2000000004e */
[----:B------:R-:W-:-:S02]  /*5000*/  IMAD.SHL.U32 R5, R2, 0x4, RZ ;  /* 0x0000000402057824 */ /* 0x000fc400078e00ff */
[----:B------:R2:W-:Y:S01]  /*5010*/  STG.E.U8 desc[UR12][R40.64], R45 ;  /* 0x0000002d28007986 */ /* 0x0005e2000c10110c */
[----:B------:R-:W-:Y:S02]  /*5020*/  IMAD.HI R2, R2, 0x4, RZ ;  /* 0x0000000402027827 */ /* 0x000fe400078e02ff */
[----:B0-----:R-:W-:Y:S01]  /*5030*/  IADD3 R4, P1, P2, R5, UR7, R20 ;  /* 0x0000000705047c10 */ /* 0x001fe2000fa3e014 */
[----:B------:R2:W-:Y:S03]  /*5040*/  STG.E.U8 desc[UR12][R42.64], R13 ;  /* 0x0000000d2a007986 */ /* 0x0005e6000c10110c */
[----:B------:R-:W-:Y:S01]  /*5050*/  IADD3.X R5, PT, PT, R2, UR5, R21, P1, P2 ;  /* 0x0000000502057c10 */ /* 0x000fe20008fe4415 */
[----:B------:R-:W-:Y:S06]  /*5060*/  BAR.SYNC.DEFER_BLOCKING 0x0 ;  /* 0x0000000000007b1d */ /* 0x000fec0000010000 */
[----:B------:R2:W-:Y:S02]  /*5070*/  STS.64 [R0+UR6], R6 ;  /* 0x0000000600007988 */ /* 0x0005e40008000a06 */
[----:B------:R-:W-:Y:S06]  /*5080*/  BAR.SYNC.DEFER_BLOCKING 0x0 ;  /* 0x0000000000007b1d */ /* 0x000fec0000010000 */
[----:B------:R-:W-:Y:S05]  /*5090*/  @P0 EXIT ;  /* 0x000000000000094d */ /* 0x000fea0003800000 */
[----:B------:R-:W0:Y:S04]  /*50a0*/  LDS R3, [R3] ;  /* 0x0000000003037984 */ /* 0x000e280000000800 */
[----:B0-----:R-:W-:Y:S01]  /*50b0*/  STG.E desc[UR12][R4.64], R3 ;  /* 0x0000000304007986 */ /* 0x001fe2000c10190c */
[----:B------:R-:W-:Y:S05]  /*50c0*/  EXIT ;  /* 0x000000000000794d */ /* 0x000fea0003800000 */
.L_x_2:
[----:B------:R-:W-:-:S00]  /*50d0*/  BRA `(.L_x_2) ;  /* 0xfffffffc00fc7947 */ /* 0x000fc0000383ffff */
[----:B------:R-:W-:-:S00]  /*50e0*/  NOP ;  /* 0x0000000000007918 */ /* 0x000fc00000000000 */
        /* <DEDUP_REMOVED lines=9> */
.L_x_3:


//--------------------- .nv.global.init           --------------------------
	.section	.nv.global.init,"aw",@progbits
.nv.global.init:
	.type		_$_str,@object
	.size		_$_str,(.L_0 - _$_str)
_$_str:
        /*0000*/ 	.byte	0x5f, 0x5f, 0x43, 0x55, 0x44, 0x41, 0x5f, 0x46, 0x54, 0x5a, 0x00
.L_0:


//--------------------- .nv.shared.attn_fwd       --------------------------
	.section	.nv.shared.attn_fwd,"aw",@nobits
	.sectionflags	@""
	.align	16
	.zero		1024


//--------------------- .nv.shared.reserved.0     --------------------------
	.section	.nv.shared.reserved.0,"aw",@nobits
	.weak		__nv_reservedSMEM_offset_0_alias
	.size		__nv_reservedSMEM_offset_0_alias, 0, 64
	.other		__nv_reservedSMEM_offset_0_alias,@"STO_CUDA_RESERVED_SHARED STV_DEFAULT"
__nv_reservedSMEM_offset_0_alias:
	.zero		0
	.zero		64


//--------------------- .nv.constant0.attn_fwd    --------------------------
	.section	.nv.constant0.attn_fwd,"a",@progbits
	.sectionflags	@""
	.align	4
.nv.constant0.attn_fwd:
	.zero		1032


//--------------------- SYMBOLS --------------------------

	.type		.nv.reservedSmem.offset0,@object
	.size		.nv.reservedSmem.offset0,0x4
	.type		.nv.reservedSmem.cap,@object
	.size		.nv.reservedSmem.cap,0x4
